//
// Generated by NVIDIA NVVM Compiler
//
// Compiler Build ID: CL-36424714
// Cuda compilation tools, release 13.0, V13.0.88
// Based on NVVM 20.0.0
//

.version 9.0
.target sm_100
.address_size 64

	// .globl	_Z21per_row_column_kernelPjS_yy

.visible .entry _Z21per_row_column_kernelPjS_yy(
	.param .u64 .ptr .align 1 _Z21per_row_column_kernelPjS_yy_param_0,
	.param .u64 .ptr .align 1 _Z21per_row_column_kernelPjS_yy_param_1,
	.param .u64 _Z21per_row_column_kernelPjS_yy_param_2,
	.param .u64 _Z21per_row_column_kernelPjS_yy_param_3
)
{
	.reg .pred 	%p<7>;
	.reg .b32 	%r<18>;
	.reg .b64 	%rd<50>;

	ld.param.u64 	%rd22, [_Z21per_row_column_kernelPjS_yy_param_0];
	ld.param.u64 	%rd23, [_Z21per_row_column_kernelPjS_yy_param_1];
	ld.param.u64 	%rd20, [_Z21per_row_column_kernelPjS_yy_param_2];
	ld.param.u64 	%rd21, [_Z21per_row_column_kernelPjS_yy_param_3];
	cvta.to.global.u64 	%rd1, %rd23;
	cvta.to.global.u64 	%rd2, %rd22;
	mov.u32 	%r1, %ctaid.x;
	mov.u32 	%r2, %ntid.x;
	mov.u32 	%r3, %tid.x;
	mad.lo.s32 	%r4, %r1, %r2, %r3;
	cvt.u64.u32 	%rd3, %r4;
	and.b64  	%rd24, %rd21, -4294967296;
	setp.ne.s64 	%p1, %rd24, 0;
	@%p1 bra 	$L__BB0_2;
	cvt.u32.u64 	%r5, %rd21;
	cvt.u32.u64 	%r6, %rd3;
	div.u32 	%r7, %r6, %r5;
	cvt.u64.u32 	%rd44, %r7;
	bra.uni 	$L__BB0_3;
$L__BB0_2:
	div.u64 	%rd44, %rd3, %rd21;
$L__BB0_3:
	mul.lo.s64 	%rd25, %rd21, %rd20;
	setp.le.u64 	%p2, %rd25, %rd3;
	@%p2 bra 	$L__BB0_9;
	mul.lo.s64 	%rd7, %rd44, %rd21;
	max.u64 	%rd8, %rd21, 1;
	and.b64  	%rd48, %rd8, 3;
	setp.lt.u64 	%p3, %rd21, 4;
	mov.b64 	%rd49, 0;
	@%p3 bra 	$L__BB0_7;
	and.b64  	%rd49, %rd8, -4;
	mov.b64 	%rd46, 0;
	mov.u64 	%rd45, %rd49;
$L__BB0_6:
	add.s64 	%rd28, %rd46, %rd7;
	shl.b64 	%rd29, %rd28, 2;
	add.s64 	%rd30, %rd2, %rd29;
	ld.global.u32 	%r8, [%rd30];
	shl.b32 	%r9, %r8, 1;
	mad.lo.s64 	%rd31, %rd46, %rd20, %rd44;
	shl.b64 	%rd32, %rd31, 2;
	add.s64 	%rd33, %rd1, %rd32;
	st.global.u32 	[%rd33], %r9;
	ld.global.u32 	%r10, [%rd30+4];
	shl.b32 	%r11, %r10, 1;
	shl.b64 	%rd34, %rd20, 2;
	add.s64 	%rd35, %rd33, %rd34;
	st.global.u32 	[%rd35], %r11;
	ld.global.u32 	%r12, [%rd30+8];
	shl.b32 	%r13, %r12, 1;
	add.s64 	%rd36, %rd35, %rd34;
	st.global.u32 	[%rd36], %r13;
	ld.global.u32 	%r14, [%rd30+12];
	shl.b32 	%r15, %r14, 1;
	add.s64 	%rd37, %rd36, %rd34;
	st.global.u32 	[%rd37], %r15;
	add.s64 	%rd46, %rd46, 4;
	add.s64 	%rd45, %rd45, -4;
	setp.ne.s64 	%p4, %rd45, 0;
	@%p4 bra 	$L__BB0_6;
$L__BB0_7:
	setp.eq.s64 	%p5, %rd48, 0;
	@%p5 bra 	$L__BB0_9;
$L__BB0_8:
	.pragma "nounroll";
	add.s64 	%rd38, %rd49, %rd7;
	shl.b64 	%rd39, %rd38, 2;
	add.s64 	%rd40, %rd2, %rd39;
	ld.global.u32 	%r16, [%rd40];
	shl.b32 	%r17, %r16, 1;
	mad.lo.s64 	%rd41, %rd49, %rd20, %rd44;
	shl.b64 	%rd42, %rd41, 2;
	add.s64 	%rd43, %rd1, %rd42;
	st.global.u32 	[%rd43], %r17;
	add.s64 	%rd49, %rd49, 1;
	add.s64 	%rd48, %rd48, -1;
	setp.ne.s64 	%p6, %rd48, 0;
	@%p6 bra 	$L__BB0_8;
$L__BB0_9:
	ret;

}
	// .globl	_Z21per_column_row_kernelPjS_yy
.visible .entry _Z21per_column_row_kernelPjS_yy(
	.param .u64 .ptr .align 1 _Z21per_column_row_kernelPjS_yy_param_0,
	.param .u64 .ptr .align 1 _Z21per_column_row_kernelPjS_yy_param_1,
	.param .u64 _Z21per_column_row_kernelPjS_yy_param_2,
	.param .u64 _Z21per_column_row_kernelPjS_yy_param_3
)
{
	.reg .pred 	%p<7>;
	.reg .b32 	%r<21>;
	.reg .b64 	%rd<50>;

	ld.param.u64 	%rd22, [_Z21per_column_row_kernelPjS_yy_param_0];
	ld.param.u64 	%rd23, [_Z21per_column_row_kernelPjS_yy_param_1];
	ld.param.u64 	%rd20, [_Z21per_column_row_kernelPjS_yy_param_2];
	ld.param.u64 	%rd21, [_Z21per_column_row_kernelPjS_yy_param_3];
	cvta.to.global.u64 	%rd1, %rd23;
	cvta.to.global.u64 	%rd2, %rd22;
	mov.u32 	%r1, %ctaid.x;
	mov.u32 	%r2, %ntid.x;
	mov.u32 	%r3, %ntid.y;
	mov.u32 	%r4, %tid.x;
	mov.u32 	%r5, %tid.y;
	mad.lo.s32 	%r6, %r1, %r2, %r4;
	mad.lo.s32 	%r7, %r6, %r3, %r5;
	cvt.u64.u32 	%rd3, %r7;
	and.b64  	%rd24, %rd20, -4294967296;
	setp.ne.s64 	%p1, %rd24, 0;
	@%p1 bra 	$L__BB1_2;
	cvt.u32.u64 	%r8, %rd20;
	cvt.u32.u64 	%r9, %rd3;
	div.u32 	%r10, %r9, %r8;
	cvt.u64.u32 	%rd44, %r10;
	bra.uni 	$L__BB1_3;
$L__BB1_2:
	div.u64 	%rd44, %rd3, %rd20;
$L__BB1_3:
	mul.lo.s64 	%rd25, %rd21, %rd20;
	setp.le.u64 	%p2, %rd25, %rd3;
	@%p2 bra 	$L__BB1_9;
	mul.lo.s64 	%rd7, %rd44, %rd20;
	max.u64 	%rd8, %rd20, 1;
	and.b64  	%rd48, %rd8, 3;
	setp.lt.u64 	%p3, %rd20, 4;
	mov.b64 	%rd49, 0;
	@%p3 bra 	$L__BB1_7;
	and.b64  	%rd49, %rd8, -4;
	mov.b64 	%rd46, 0;
	mov.u64 	%rd45, %rd49;
$L__BB1_6:
	mad.lo.s64 	%rd28, %rd46, %rd21, %rd44;
	shl.b64 	%rd29, %rd28, 2;
	add.s64 	%rd30, %rd2, %rd29;
	ld.global.u32 	%r11, [%rd30];
	shl.b32 	%r12, %r11, 1;
	add.s64 	%rd31, %rd46, %rd7;
	shl.b64 	%rd32, %rd31, 2;
	add.s64 	%rd33, %rd1, %rd32;
	st.global.u32 	[%rd33], %r12;
	shl.b64 	%rd34, %rd21, 2;
	add.s64 	%rd35, %rd30, %rd34;
	ld.global.u32 	%r13, [%rd35];
	shl.b32 	%r14, %r13, 1;
	st.global.u32 	[%rd33+4], %r14;
	add.s64 	%rd36, %rd35, %rd34;
	ld.global.u32 	%r15, [%rd36];
	shl.b32 	%r16, %r15, 1;
	st.global.u32 	[%rd33+8], %r16;
	add.s64 	%rd37, %rd36, %rd34;
	ld.global.u32 	%r17, [%rd37];
	shl.b32 	%r18, %r17, 1;
	st.global.u32 	[%rd33+12], %r18;
	add.s64 	%rd46, %rd46, 4;
	add.s64 	%rd45, %rd45, -4;
	setp.ne.s64 	%p4, %rd45, 0;
	@%p4 bra 	$L__BB1_6;
$L__BB1_7:
	setp.eq.s64 	%p5, %rd48, 0;
	@%p5 bra 	$L__BB1_9;
$L__BB1_8:
	.pragma "nounroll";
	mad.lo.s64 	%rd38, %rd49, %rd21, %rd44;
	shl.b64 	%rd39, %rd38, 2;
	add.s64 	%rd40, %rd2, %rd39;
	ld.global.u32 	%r19, [%rd40];
	shl.b32 	%r20, %r19, 1;
	add.s64 	%rd41, %rd49, %rd7;
	shl.b64 	%rd42, %rd41, 2;
	add.s64 	%rd43, %rd1, %rd42;
	st.global.u32 	[%rd43], %r20;
	add.s64 	%rd49, %rd49, 1;
	add.s64 	%rd48, %rd48, -1;
	setp.ne.s64 	%p6, %rd48, 0;
	@%p6 bra 	$L__BB1_8;
$L__BB1_9:
	ret;

}
	// .globl	_Z18per_element_kernelPjS_yy
.visible .entry _Z18per_element_kernelPjS_yy(
	.param .u64 .ptr .align 1 _Z18per_element_kernelPjS_yy_param_0,
	.param .u64 .ptr .align 1 _Z18per_element_kernelPjS_yy_param_1,
	.param .u64 _Z18per_element_kernelPjS_yy_param_2,
	.param .u64 _Z18per_element_kernelPjS_yy_param_3
)
{
	.reg .pred 	%p<3>;
	.reg .b32 	%r<18>;
	.reg .b64 	%rd<25>;

	ld.param.u64 	%rd8, [_Z18per_element_kernelPjS_yy_param_0];
	ld.param.u64 	%rd9, [_Z18per_element_kernelPjS_yy_param_1];
	ld.param.u64 	%rd10, [_Z18per_element_kernelPjS_yy_param_2];
	ld.param.u64 	%rd11, [_Z18per_element_kernelPjS_yy_param_3];
	mov.u32 	%r1, %ctaid.x;
	mov.u32 	%r2, %nctaid.x;
	mov.u32 	%r3, %ctaid.y;
	mad.lo.s32 	%r4, %r1, %r2, %r3;
	mov.u32 	%r5, %ntid.x;
	mov.u32 	%r6, %ntid.y;
	mov.u32 	%r7, %tid.x;
	mov.u32 	%r8, %tid.y;
	mad.lo.s32 	%r9, %r4, %r5, %r7;
	mad.lo.s32 	%r10, %r9, %r6, %r8;
	cvt.u64.u32 	%rd1, %r10;
	and.b64  	%rd12, %rd11, -4294967296;
	setp.ne.s64 	%p1, %rd12, 0;
	@%p1 bra 	$L__BB2_2;
	cvt.u32.u64 	%r11, %rd11;
	cvt.u32.u64 	%r12, %rd1;
	div.u32 	%r13, %r12, %r11;
	mul.lo.s32 	%r14, %r13, %r11;
	sub.s32 	%r15, %r12, %r14;
	cvt.u64.u32 	%rd23, %r13;
	cvt.u64.u32 	%rd24, %r15;
	bra.uni 	$L__BB2_3;
$L__BB2_2:
	div.u64 	%rd23, %rd1, %rd11;
	mul.lo.s64 	%rd13, %rd23, %rd11;
	sub.s64 	%rd24, %rd1, %rd13;
$L__BB2_3:
	mul.lo.s64 	%rd14, %rd11, %rd10;
	setp.le.u64 	%p2, %rd14, %rd1;
	@%p2 bra 	$L__BB2_5;
	cvta.to.global.u64 	%rd15, %rd8;
	cvta.to.global.u64 	%rd16, %rd9;
	mad.lo.s64 	%rd17, %rd23, %rd11, %rd24;
	shl.b64 	%rd18, %rd17, 2;
	add.s64 	%rd19, %rd15, %rd18;
	ld.global.u32 	%r16, [%rd19];
	shl.b32 	%r17, %r16, 1;
	mad.lo.s64 	%rd20, %rd24, %rd10, %rd23;
	shl.b64 	%rd21, %rd20, 2;
	add.s64 	%rd22, %rd16, %rd21;
	st.global.u32 	[%rd22], %r17;
$L__BB2_5:
	ret;

}


// ===== COMPILED SASS (sm_100) =====

	.target	sm_100

	.elftype	@"ET_EXEC"


//--------------------- .note.nv.tkinfo           --------------------------
	.section	.note.nv.tkinfo,"",@"SHT_NOTE"
	.sectionflags	@"SHF_NOTE_NV_TKINFO"
	.tkinfo
        /*0018*/ 	.word	0x00000002
        /*0030*/ 	.string	""
        /*0030*/ 	.string	"ptxas"
        /*0030*/ 	.string	"Cuda compilation tools, release 13.0, V13.0.88"
        /*0030*/ 	.string	"Build cuda_13.0.r13.0/compiler.36424714_0"
        /*0030*/ 	.string	"-arch sm_100 -m 64 "



//--------------------- .note.nv.cuinfo           --------------------------
	.section	.note.nv.cuinfo,"",@"SHT_NOTE"
	.sectionflags	@"SHF_NOTE_NV_CUINFO"
        /*0018*/ 	.short	0x0002
        /*001a*/ 	.short	0x0064
        /*001c*/ 	.short	0x0082
	.zero		2


//--------------------- .nv.info                  --------------------------
	.section	.nv.info,"",@"SHT_CUDA_INFO"
	.align	4


	//----- nvinfo : EIATTR_REGCOUNT
	.align		4
        /*0000*/ 	.byte	0x04, 0x2f
        /*0002*/ 	.short	(.L_1 - .L_0)
	.align		4
.L_0:
        /*0004*/ 	.word	index@(_Z21per_row_column_kernelPjS_yy)
        /*0008*/ 	.word	0x0000001a


	//----- nvinfo : EIATTR_FRAME_SIZE
	.align		4
.L_1:
        /*000c*/ 	.byte	0x04, 0x11
        /*000e*/ 	.short	(.L_3 - .L_2)
	.align		4
.L_2:
        /*0010*/ 	.word	index@($__internal_2_$__cuda_sm20_div_u64)
        /*0014*/ 	.word	0x00000000


	//----- nvinfo : EIATTR_FRAME_SIZE
	.align		4
.L_3:
        /*0018*/ 	.byte	0x04, 0x11
        /*001a*/ 	.short	(.L_5 - .L_4)
	.align		4
.L_4:
        /*001c*/ 	.word	index@(_Z21per_row_column_kernelPjS_yy)
        /*0020*/ 	.word	0x00000000


	//----- nvinfo : EIATTR_REGCOUNT
	.align		4
.L_5:
        /*0024*/ 	.byte	0x04, 0x2f
        /*0026*/ 	.short	(.L_7 - .L_6)
	.align		4
.L_6:
        /*0028*/ 	.word	index@(_Z21per_column_row_kernelPjS_yy)
        /*002c*/ 	.word	0x0000001a


	//----- nvinfo : EIATTR_FRAME_SIZE
	.align		4
.L_7:
        /*0030*/ 	.byte	0x04, 0x11
        /*0032*/ 	.short	(.L_9 - .L_8)
	.align		4
.L_8:
        /*0034*/ 	.word	index@($__internal_1_$__cuda_sm20_div_u64)
        /*0038*/ 	.word	0x00000000


	//----- nvinfo : EIATTR_FRAME_SIZE
	.align		4
.L_9:
        /*003c*/ 	.byte	0x04, 0x11
        /*003e*/ 	.short	(.L_11 - .L_10)
	.align		4
.L_10:
        /*0040*/ 	.word	index@(_Z21per_column_row_kernelPjS_yy)
        /*0044*/ 	.word	0x00000000


	//----- nvinfo : EIATTR_REGCOUNT
	.align		4
.L_11:
        /*0048*/ 	.byte	0x04, 0x2f
        /*004a*/ 	.short	(.L_13 - .L_12)
	.align		4
.L_12:
        /*004c*/ 	.word	index@(_Z18per_element_kernelPjS_yy)
        /*0050*/ 	.word	0x00000012


	//----- nvinfo : EIATTR_FRAME_SIZE
	.align		4
.L_13:
        /*0054*/ 	.byte	0x04, 0x11
        /*0056*/ 	.short	(.L_15 - .L_14)
	.align		4
.L_14:
        /*0058*/ 	.word	index@($__internal_0_$__cuda_sm20_div_u64)
        /*005c*/ 	.word	0x00000000


	//----- nvinfo : EIATTR_FRAME_SIZE
	.align		4
.L_15:
        /*0060*/ 	.byte	0x04, 0x11
        /*0062*/ 	.short	(.L_17 - .L_16)
	.align		4
.L_16:
        /*0064*/ 	.word	index@(_Z18per_element_kernelPjS_yy)
        /*0068*/ 	.word	0x00000000


	//----- nvinfo : EIATTR_MIN_STACK_SIZE
	.align		4
.L_17:
        /*006c*/ 	.byte	0x04, 0x12
        /*006e*/ 	.short	(.L_19 - .L_18)
	.align		4
.L_18:
        /*0070*/ 	.word	index@(_Z18per_element_kernelPjS_yy)
        /*0074*/ 	.word	0x00000000


	//----- nvinfo : EIATTR_MIN_STACK_SIZE
	.align		4
.L_19:
        /*0078*/ 	.byte	0x04, 0x12
        /*007a*/ 	.short	(.L_21 - .L_20)
	.align		4
.L_20:
        /*007c*/ 	.word	index@(_Z21per_column_row_kernelPjS_yy)
        /*0080*/ 	.word	0x00000000


	//----- nvinfo : EIATTR_MIN_STACK_SIZE
	.align		4
.L_21:
        /*0084*/ 	.byte	0x04, 0x12
        /*0086*/ 	.short	(.L_23 - .L_22)
	.align		4
.L_22:
        /*0088*/ 	.word	index@(_Z21per_row_column_kernelPjS_yy)
        /*008c*/ 	.word	0x00000000
.L_23:


//--------------------- .nv.compat                --------------------------
	.section	.nv.compat,"",@"SHT_CUDA_COMPAT_INFO"
	.align	4
        /*0000*/ 	.byte	0x02, 0x09, 0x00, 0x00, 0x02, 0x02, 0x01, 0x00, 0x02, 0x05, 0x05, 0x00, 0x03, 0x07, 0x01, 0x01
        /*0010*/ 	.byte	0x02, 0x03, 0x00, 0x00, 0x02, 0x06, 0x01, 0x00, 0x04, 0x0b, 0x08, 0x00, 0x09, 0x00, 0x00, 0x00
        /*0020*/ 	.byte	0x00, 0x00, 0x00, 0x00


//--------------------- .nv.info._Z18per_element_kernelPjS_yy --------------------------
	.section	.nv.info._Z18per_element_kernelPjS_yy,"",@"SHT_CUDA_INFO"
	.sectionflags	@""
	.align	4


	//----- nvinfo : EIATTR_CUDA_API_VERSION
	.align		4
        /*0000*/ 	.byte	0x04, 0x37
        /*0002*/ 	.short	(.L_25 - .L_24)
.L_24:
        /*0004*/ 	.word	0x00000082


	//----- nvinfo : EIATTR_KPARAM_INFO
	.align		4
.L_25:
        /*0008*/ 	.byte	0x04, 0x17
        /*000a*/ 	.short	(.L_27 - .L_26)
.L_26:
        /*000c*/ 	.word	0x00000000
        /*0010*/ 	.short	0x0003
        /*0012*/ 	.short	0x0018
        /*0014*/ 	.byte	0x00, 0xf0, 0x21, 0x00


	//----- nvinfo : EIATTR_KPARAM_INFO
	.align		4
.L_27:
        /*0018*/ 	.byte	0x04, 0x17
        /*001a*/ 	.short	(.L_29 - .L_28)
.L_28:
        /*001c*/ 	.word	0x00000000
        /*0020*/ 	.short	0x0002
        /*0022*/ 	.short	0x0010
        /*0024*/ 	.byte	0x00, 0xf0, 0x21, 0x00


	//----- nvinfo : EIATTR_KPARAM_INFO
	.align		4
.L_29:
        /*0028*/ 	.byte	0x04, 0x17
        /*002a*/ 	.short	(.L_31 - .L_30)
.L_30:
        /*002c*/ 	.word	0x00000000
        /*0030*/ 	.short	0x0001
        /*0032*/ 	.short	0x0008
        /*0034*/ 	.byte	0x00, 0xf5, 0x21, 0x00


	//----- nvinfo : EIATTR_KPARAM_INFO
	.align		4
.L_31:
        /*0038*/ 	.byte	0x04, 0x17
        /*003a*/ 	.short	(.L_33 - .L_32)
.L_32:
        /*003c*/ 	.word	0x00000000
        /*0040*/ 	.short	0x0000
        /*0042*/ 	.short	0x0000
        /*0044*/ 	.byte	0x00, 0xf5, 0x21, 0x00


	//----- nvinfo : EIATTR_SPARSE_MMA_MASK
	.align		4
.L_33:
        /*0048*/ 	.byte	0x03, 0x50
        /*004a*/ 	.short	0x0000


	//----- nvinfo : EIATTR_MAXREG_COUNT
	.align		4
        /*004c*/ 	.byte	0x03, 0x1b
        /*004e*/ 	.short	0x00ff


	//----- nvinfo : EIATTR_MERCURY_ISA_VERSION
	.align		4
        /*0050*/ 	.byte	0x03, 0x5f
        /*0052*/ 	.short	0x0101


	//----- nvinfo : EIATTR_VRC_CTA_INIT_COUNT
	.align		4
        /*0054*/ 	.byte	0x02, 0x4a
	.zero		1
	.zero		1


	//----- nvinfo : EIATTR_EXIT_INSTR_OFFSETS
	.align		4
        /*0058*/ 	.byte	0x04, 0x1c
        /*005a*/ 	.short	(.L_35 - .L_34)


	//   ....[0]....
.L_34:
        /*005c*/ 	.word	0x000003b0


	//   ....[1]....
        /*0060*/ 	.word	0x00000510


	//----- nvinfo : EIATTR_CRS_STACK_SIZE
	.align		4
.L_35:
        /*0064*/ 	.byte	0x04, 0x1e
        /*0066*/ 	.short	(.L_37 - .L_36)
.L_36:
        /*0068*/ 	.word	0x00000000


	//----- nvinfo : EIATTR_CBANK_PARAM_SIZE
	.align		4
.L_37:
        /*006c*/ 	.byte	0x03, 0x19
        /*006e*/ 	.short	0x0020


	//----- nvinfo : EIATTR_PARAM_CBANK
	.align		4
        /*0070*/ 	.byte	0x04, 0x0a
        /*0072*/ 	.short	(.L_39 - .L_38)
	.align		4
.L_38:
        /*0074*/ 	.word	index@(.nv.constant0._Z18per_element_kernelPjS_yy)
        /*0078*/ 	.short	0x0380
        /*007a*/ 	.short	0x0020


	//----- nvinfo : EIATTR_SW_WAR
	.align		4
.L_39:
        /*007c*/ 	.byte	0x04, 0x36
        /*007e*/ 	.short	(.L_41 - .L_40)
.L_40:
        /*0080*/ 	.word	0x00000008
.L_41:


//--------------------- .nv.info._Z21per_column_row_kernelPjS_yy --------------------------
	.section	.nv.info._Z21per_column_row_kernelPjS_yy,"",@"SHT_CUDA_INFO"
	.sectionflags	@""
	.align	4


	//----- nvinfo : EIATTR_CUDA_API_VERSION
	.align		4
        /*0000*/ 	.byte	0x04, 0x37
        /*0002*/ 	.short	(.L_43 - .L_42)
.L_42:
        /*0004*/ 	.word	0x00000082


	//----- nvinfo : EIATTR_KPARAM_INFO
	.align		4
.L_43:
        /*0008*/ 	.byte	0x04, 0x17
        /*000a*/ 	.short	(.L_45 - .L_44)
.L_44:
        /*000c*/ 	.word	0x00000000
        /*0010*/ 	.short	0x0003
        /*0012*/ 	.short	0x0018
        /*0014*/ 	.byte	0x00, 0xf0, 0x21, 0x00


	//----- nvinfo : EIATTR_KPARAM_INFO
	.align		4
.L_45:
        /*0018*/ 	.byte	0x04, 0x17
        /*001a*/ 	.short	(.L_47 - .L_46)
.L_46:
        /*001c*/ 	.word	0x00000000
        /*0020*/ 	.short	0x0002
        /*0022*/ 	.short	0x0010
        /*0024*/ 	.byte	0x00, 0xf0, 0x21, 0x00


	//----- nvinfo : EIATTR_KPARAM_INFO
	.align		4
.L_47:
        /*0028*/ 	.byte	0x04, 0x17
        /*002a*/ 	.short	(.L_49 - .L_48)
.L_48:
        /*002c*/ 	.word	0x00000000
        /*0030*/ 	.short	0x0001
        /*0032*/ 	.short	0x0008
        /*0034*/ 	.byte	0x00, 0xf5, 0x21, 0x00


	//----- nvinfo : EIATTR_KPARAM_INFO
	.align		4
.L_49:
        /*0038*/ 	.byte	0x04, 0x17
        /*003a*/ 	.short	(.L_51 - .L_50)
.L_50:
        /*003c*/ 	.word	0x00000000
        /*0040*/ 	.short	0x0000
        /*0042*/ 	.short	0x0000
        /*0044*/ 	.byte	0x00, 0xf5, 0x21, 0x00


	//----- nvinfo : EIATTR_SPARSE_MMA_MASK
	.align		4
.L_51:
        /*0048*/ 	.byte	0x03, 0x50
        /*004a*/ 	.short	0x0000


	//----- nvinfo : EIATTR_MAXREG_COUNT
	.align		4
        /*004c*/ 	.byte	0x03, 0x1b
        /*004e*/ 	.short	0x00ff


	//----- nvinfo : EIATTR_MERCURY_ISA_VERSION
	.align		4
        /*0050*/ 	.byte	0x03, 0x5f
        /*0052*/ 	.short	0x0101


	//----- nvinfo : EIATTR_VRC_CTA_INIT_COUNT
	.align		4
        /*0054*/ 	.byte	0x02, 0x4a
	.zero		1
	.zero		1


	//----- nvinfo : EIATTR_EXIT_INSTR_OFFSETS
	.align		4
        /*0058*/ 	.byte	0x04, 0x1c
        /*005a*/ 	.short	(.L_53 - .L_52)


	//   ....[0]....
.L_52:
        /*005c*/ 	.word	0x000002b0


	//   ....[1]....
        /*0060*/ 	.word	0x000013c0


	//   ....[2]....
        /*0064*/ 	.word	0x00001560


	//----- nvinfo : EIATTR_CRS_STACK_SIZE
	.align		4
.L_53:
        /*0068*/ 	.byte	0x04, 0x1e
        /*006a*/ 	.short	(.L_55 - .L_54)
.L_54:
        /*006c*/ 	.word	0x00000000


	//----- nvinfo : EIATTR_CBANK_PARAM_SIZE
	.align		4
.L_55:
        /*0070*/ 	.byte	0x03, 0x19
        /*0072*/ 	.short	0x0020


	//----- nvinfo : EIATTR_PARAM_CBANK
	.align		4
        /*0074*/ 	.byte	0x04, 0x0a
        /*0076*/ 	.short	(.L_57 - .L_56)
	.align		4
.L_56:
        /*0078*/ 	.word	index@(.nv.constant0._Z21per_column_row_kernelPjS_yy)
        /*007c*/ 	.short	0x0380
        /*007e*/ 	.short	0x0020


	//----- nvinfo : EIATTR_SW_WAR
	.align		4
.L_57:
        /*0080*/ 	.byte	0x04, 0x36
        /*0082*/ 	.short	(.L_59 - .L_58)
.L_58:
        /*0084*/ 	.word	0x00000008
.L_59:


//--------------------- .nv.info._Z21per_row_column_kernelPjS_yy --------------------------
	.section	.nv.info._Z21per_row_column_kernelPjS_yy,"",@"SHT_CUDA_INFO"
	.sectionflags	@""
	.align	4


	//----- nvinfo : EIATTR_CUDA_API_VERSION
	.align		4
        /*0000*/ 	.byte	0x04, 0x37
        /*0002*/ 	.short	(.L_61 - .L_60)
.L_60:
        /*0004*/ 	.word	0x00000082


	//----- nvinfo : EIATTR_KPARAM_INFO
	.align		4
.L_61:
        /*0008*/ 	.byte	0x04, 0x17
        /*000a*/ 	.short	(.L_63 - .L_62)
.L_62:
        /*000c*/ 	.word	0x00000000
        /*0010*/ 	.short	0x0003
        /*0012*/ 	.short	0x0018
        /*0014*/ 	.byte	0x00, 0xf0, 0x21, 0x00


	//----- nvinfo : EIATTR_KPARAM_INFO
	.align		4
.L_63:
        /*0018*/ 	.byte	0x04, 0x17
        /*001a*/ 	.short	(.L_65 - .L_64)
.L_64:
        /*001c*/ 	.word	0x00000000
        /*0020*/ 	.short	0x0002
        /*0022*/ 	.short	0x0010
        /*0024*/ 	.byte	0x00, 0xf0, 0x21, 0x00


	//----- nvinfo : EIATTR_KPARAM_INFO
	.align		4
.L_65:
        /*0028*/ 	.byte	0x04, 0x17
        /*002a*/ 	.short	(.L_67 - .L_66)
.L_66:
        /*002c*/ 	.word	0x00000000
        /*0030*/ 	.short	0x0001
        /*0032*/ 	.short	0x0008
        /*0034*/ 	.byte	0x00, 0xf5, 0x21, 0x00


	//----- nvinfo : EIATTR_KPARAM_INFO
	.align		4
.L_67:
        /*0038*/ 	.byte	0x04, 0x17
        /*003a*/ 	.short	(.L_69 - .L_68)
.L_68:
        /*003c*/ 	.word	0x00000000
        /*0040*/ 	.short	0x0000
        /*0042*/ 	.short	0x0000
        /*0044*/ 	.byte	0x00, 0xf5, 0x21, 0x00


	//----- nvinfo : EIATTR_SPARSE_MMA_MASK
	.align		4
.L_69:
        /*0048*/ 	.byte	0x03, 0x50
        /*004a*/ 	.short	0x0000


	//----- nvinfo : EIATTR_MAXREG_COUNT
	.align		4
        /*004c*/ 	.byte	0x03, 0x1b
        /*004e*/ 	.short	0x00ff


	//----- nvinfo : EIATTR_MERCURY_ISA_VERSION
	.align		4
        /*0050*/ 	.byte	0x03, 0x5f
        /*0052*/ 	.short	0x0101


	//----- nvinfo : EIATTR_VRC_CTA_INIT_COUNT
	.align		4
        /*0054*/ 	.byte	0x02, 0x4a
	.zero		1
	.zero		1


	//----- nvinfo : EIATTR_EXIT_INSTR_OFFSETS
	.align		4
        /*0058*/ 	.byte	0x04, 0x1c
        /*005a*/ 	.short	(.L_71 - .L_70)


	//   ....[0]....
.L_70:
        /*005c*/ 	.word	0x00000280


	//   ....[1]....
        /*0060*/ 	.word	0x000013d0


	//   ....[2]....
        /*0064*/ 	.word	0x00001570


	//----- nvinfo : EIATTR_CRS_STACK_SIZE
	.align		4
.L_71:
        /*0068*/ 	.byte	0x04, 0x1e
        /*006a*/ 	.short	(.L_73 - .L_72)
.L_72:
        /*006c*/ 	.word	0x00000000


	//----- nvinfo : EIATTR_CBANK_PARAM_SIZE
	.align		4
.L_73:
        /*0070*/ 	.byte	0x03, 0x19
        /*0072*/ 	.short	0x0020


	//----- nvinfo : EIATTR_PARAM_CBANK
	.align		4
        /*0074*/ 	.byte	0x04, 0x0a
        /*0076*/ 	.short	(.L_75 - .L_74)
	.align		4
.L_74:
        /*0078*/ 	.word	index@(.nv.constant0._Z21per_row_column_kernelPjS_yy)
        /*007c*/ 	.short	0x0380
        /*007e*/ 	.short	0x0020


	//----- nvinfo : EIATTR_SW_WAR
	.align		4
.L_75:
        /*0080*/ 	.byte	0x04, 0x36
        /*0082*/ 	.short	(.L_77 - .L_76)
.L_76:
        /*0084*/ 	.word	0x00000008
.L_77:


//--------------------- .nv.callgraph             --------------------------
	.section	.nv.callgraph,"",@"SHT_CUDA_CALLGRAPH"
	.align	4
	.sectionentsize	8
	.align		4
        /*0000*/ 	.word	0x00000000
	.align		4
        /*0004*/ 	.word	0xffffffff
	.align		4
        /*0008*/ 	.word	0x00000000
	.align		4
        /*000c*/ 	.word	0xfffffffe
	.align		4
        /*0010*/ 	.word	0x00000000
	.align		4
        /*0014*/ 	.word	0xfffffffd
	.align		4
        /*0018*/ 	.word	0x00000000
	.align		4
        /*001c*/ 	.word	0xfffffffc


//--------------------- .text._Z18per_element_kernelPjS_yy --------------------------
	.section	.text._Z18per_element_kernelPjS_yy,"ax",@progbits
	.align	128
        .global         _Z18per_element_kernelPjS_yy
        .type           _Z18per_element_kernelPjS_yy,@function
        .size           _Z18per_element_kernelPjS_yy,(.L_x_23 - _Z18per_element_kernelPjS_yy)
        .other          _Z18per_element_kernelPjS_yy,@"STO_CUDA_ENTRY STV_DEFAULT"
_Z18per_element_kernelPjS_yy:
.text._Z18per_element_kernelPjS_yy:
[----:B------:R-:W-:Y:S01]  /*0000*/  LDC R1, c[0x0][0x37c] ;  /* 0x0000df00ff017b82 */ /* 0x000fe20000000800 */
[----:B------:R-:W0:Y:S07]  /*0010*/  S2R R3, SR_TID.X ;  /* 0x0000000000037919 */ /* 0x000e2e0000002100 */
[----:B------:R-:W-:Y:S01]  /*0020*/  S2UR UR4, SR_CTAID.X ;  /* 0x00000000000479c3 */ /* 0x000fe20000002500 */
[----:B------:R-:W1:Y:S01]  /*0030*/  LDCU UR5, c[0x0][0x370] ;  /* 0x00006e00ff0577ac */ /* 0x000e620008000800 */
[----:B------:R-:W2:Y:S01]  /*0040*/  S2R R5, SR_TID.Y ;  /* 0x0000000000057919 */ /* 0x000ea20000002200 */
[----:B------:R-:W3:Y:S05]  /*0050*/  LDCU UR9, c[0x0][0x39c] ;  /* 0x00007380ff0977ac */ /* 0x000eea0008000800 */
[----:B------:R-:W1:Y:S08]  /*0060*/  S2UR UR6, SR_CTAID.Y ;  /* 0x00000000000679c3 */ /* 0x000e700000002600 */
[----:B------:R-:W0:Y:S01]  /*0070*/  LDC R2, c[0x0][0x360] ;  /* 0x0000d800ff027b82 */ /* 0x000e220000000800 */
[----:B------:R-:W2:Y:S01]  /*0080*/  LDCU UR7, c[0x0][0x364] ;  /* 0x00006c80ff0777ac */ /* 0x000ea20008000800 */
[----:B---3--:R-:W-:-:S02]  /*0090*/  UISETP.NE.U32.AND UP0, UPT, UR9, URZ, UPT ;  /* 0x000000ff0900728c */ /* 0x008fc4000bf05070 */
[----:B-1----:R-:W-:-:S06]  /*00a0*/  UIMAD UR4, UR4, UR5, UR6 ;  /* 0x00000005040472a4 */ /* 0x002fcc000f8e0206 */
[----:B0-----:R-:W-:-:S04]  /*00b0*/  IMAD R2, R2, UR4, R3 ;  /* 0x0000000402027c24 */ /* 0x001fc8000f8e0203 */
[----:B--2---:R-:W-:Y:S01]  /*00c0*/  IMAD R2, R2, UR7, R5 ;  /* 0x0000000702027c24 */ /* 0x004fe2000f8e0205 */
[----:B------:R-:W-:Y:S06]  /*00d0*/  BRA.U UP0, `(.L_x_0) ;  /* 0x0000000100607547 */ /* 0x000fec000b800000 */
[----:B------:R-:W0:Y:S02]  /*00e0*/  LDCU UR8, c[0x0][0x398] ;  /* 0x00007300ff0877ac */ /* 0x000e240008000800 */
[----:B0-----:R-:W0:Y:S01]  /*00f0*/  I2F.U32.RP R0, UR8 ;  /* 0x0000000800007d06 */ /* 0x001e220008209000 */
[----:B------:R-:W-:-:S07]  /*0100*/  ISETP.NE.U32.AND P2, PT, RZ, UR8, PT ;  /* 0x00000008ff007c0c */ /* 0x000fce000bf45070 */
[----:B0-----:R-:W0:Y:S02]  /*0110*/  MUFU.RCP R0, R0 ;  /* 0x0000000000007308 */ /* 0x001e240000001000 */
[----:B0-----:R-:W-:Y:S01]  /*0120*/  IADD3 R4, PT, PT, R0, 0xffffffe, RZ ;  /* 0x0ffffffe00047810 */ /* 0x001fe20007ffe0ff */
[----:B------:R-:W-:-:S05]  /*0130*/  IMAD.MOV.U32 R0, RZ, RZ, RZ ;  /* 0x000000ffff007224 */ /* 0x000fca00078e00ff */
[----:B------:R0:W1:Y:S02]  /*0140*/  F2I.FTZ.U32.TRUNC.NTZ R5, R4 ;  /* 0x0000000400057305 */ /* 0x000064000021f000 */
[----:B0-----:R-:W-:Y:S02]  /*0150*/  IMAD.MOV.U32 R4, RZ, RZ, RZ ;  /* 0x000000ffff047224 */ /* 0x001fe400078e00ff */
[----:B-1----:R-:W-:-:S05]  /*0160*/  IMAD R6, R5, UR8, RZ ;  /* 0x0000000805067c24 */ /* 0x002fca000f8e02ff */
[----:B------:R-:W-:-:S05]  /*0170*/  IADD3 R7, PT, PT, -R6, RZ, RZ ;  /* 0x000000ff06077210 */ /* 0x000fca0007ffe1ff */
[----:B------:R-:W-:-:S06]  /*0180*/  IMAD.HI.U32 R5, R5, R7, R4 ;  /* 0x0000000705057227 */ /* 0x000fcc00078e0004 */
[----:B------:R-:W-:-:S05]  /*0190*/  IMAD.HI.U32 R4, R5, R2, RZ ;  /* 0x0000000205047227 */ /* 0x000fca00078e00ff */
[----:B------:R-:W-:-:S05]  /*01a0*/  IADD3 R5, PT, PT, -R4, RZ, RZ ;  /* 0x000000ff04057210 */ /* 0x000fca0007ffe1ff */
[----:B------:R-:W-:-:S05]  /*01b0*/  IMAD R5, R5, UR8, R2 ;  /* 0x0000000805057c24 */ /* 0x000fca000f8e0202 */
[----:B------:R-:W-:-:S13]  /*01c0*/  ISETP.GE.U32.AND P0, PT, R5, UR8, PT ;  /* 0x0000000805007c0c */ /* 0x000fda000bf06070 */
[----:B------:R-:W-:Y:S01]  /*01d0*/  @P0 VIADD R5, R5, -UR8 ;  /* 0x8000000805050c36 */ /* 0x000fe20008000000 */
[----:B------:R-:W-:-:S04]  /*01e0*/  @P0 IADD3 R4, PT, PT, R4, 0x1, RZ ;  /* 0x0000000104040810 */ /* 0x000fc80007ffe0ff */
[----:B------:R-:W-:Y:S01]  /*01f0*/  ISETP.GE.U32.AND P1, PT, R5, UR8, PT ;  /* 0x0000000805007c0c */ /* 0x000fe2000bf26070 */
[----:B------:R-:W-:-:S12]  /*0200*/  HFMA2 R5, -RZ, RZ, 0, 0 ;  /* 0x00000000ff057431 */ /* 0x000fd800000001ff */
[----:B------:R-:W-:Y:S01]  /*0210*/  @P1 VIADD R4, R4, 0x1 ;  /* 0x0000000104041836 */ /* 0x000fe20000000000 */
[----:B------:R-:W-:-:S04]  /*0220*/  @!P2 LOP3.LUT R4, RZ, UR8, RZ, 0x33, !PT ;  /* 0x00000008ff04ac12 */ /* 0x000fc8000f8e33ff */
[----:B------:R-:W-:-:S05]  /*0230*/  IADD3 R9, PT, PT, -R4, RZ, RZ ;  /* 0x000000ff04097210 */ /* 0x000fca0007ffe1ff */
[----:B------:R-:W-:Y:S01]  /*0240*/  IMAD R9, R9, UR8, R2 ;  /* 0x0000000809097c24 */ /* 0x000fe2000f8e0202 */
[----:B------:R-:W-:Y:S06]  /*0250*/  BRA `(.L_x_1) ;  /* 0x0000000000347947 */ /* 0x000fec0003800000 */
.L_x_0:
[----:B------:R-:W-:-:S07]  /*0260*/  MOV R0, 0x280 ;  /* 0x0000028000007802 */ /* 0x000fce0000000f00 */
[----:B------:R-:W-:Y:S05]  /*0270*/  CALL.REL.NOINC `($__internal_0_$__cuda_sm20_div_u64) ;  /* 0x0000000000a87944 */ /* 0x000fea0003c00000 */
[----:B------:R-:W0:Y:S01]  /*0280*/  LDCU.64 UR8, c[0x0][0x398] ;  /* 0x00007300ff0877ac */ /* 0x000e220008000a00 */
[----:B------:R-:W-:Y:S02]  /*0290*/  IADD3 R11, P0, PT, RZ, -R6, RZ ;  /* 0x80000006ff0b7210 */ /* 0x000fe40007f1e0ff */
[----:B------:R-:W-:-:S03]  /*02a0*/  MOV R3, RZ ;  /* 0x000000ff00037202 */ /* 0x000fc60000000f00 */
[----:B------:R-:W-:-:S04]  /*02b0*/  IMAD.X R0, RZ, RZ, ~R7, P0 ;  /* 0x000000ffff007224 */ /* 0x000fc800000e0e07 */
[----:B0-----:R-:W-:Y:S02]  /*02c0*/  IMAD R0, R0, UR8, RZ ;  /* 0x0000000800007c24 */ /* 0x001fe4000f8e02ff */
[----:B------:R-:W-:-:S04]  /*02d0*/  IMAD.WIDE.U32 R4, R11, UR8, R2 ;  /* 0x000000080b047c25 */ /* 0x000fc8000f8e0002 */
[----:B------:R-:W-:Y:S02]  /*02e0*/  IMAD R11, R11, UR9, R0 ;  /* 0x000000090b0b7c24 */ /* 0x000fe4000f8e0200 */
[----:B------:R-:W-:Y:S02]  /*02f0*/  IMAD.MOV.U32 R9, RZ, RZ, R4 ;  /* 0x000000ffff097224 */ /* 0x000fe400078e0004 */
[----:B------:R-:W-:Y:S01]  /*0300*/  IMAD.MOV.U32 R4, RZ, RZ, R6 ;  /* 0x000000ffff047224 */ /* 0x000fe200078e0006 */
[----:B------:R-:W-:Y:S02]  /*0310*/  IADD3 R0, PT, PT, R5, R11, RZ ;  /* 0x0000000b05007210 */ /* 0x000fe40007ffe0ff */
[----:B------:R-:W-:-:S07]  /*0320*/  MOV R5, R7 ;  /* 0x0000000700057202 */ /* 0x000fce0000000f00 */
.L_x_1:
[----:B------:R-:W0:Y:S02]  /*0330*/  LDCU.64 UR10, c[0x0][0x390] ;  /* 0x00007200ff0a77ac */ /* 0x000e240008000a00 */
[----:B0-----:R-:W-:Y:S02]  /*0340*/  UIMAD UR4, UR9, UR10, URZ ;  /* 0x0000000a090472a4 */ /* 0x001fe4000f8e02ff */
[----:B------:R-:W-:Y:S02]  /*0350*/  UIMAD.WIDE.U32 UR6, UR8, UR10, URZ ;  /* 0x0000000a080672a5 */ /* 0x000fe4000f8e00ff */
[----:B------:R-:W-:-:S04]  /*0360*/  UIMAD UR4, UR8, UR11, UR4 ;  /* 0x0000000b080472a4 */ /* 0x000fc8000f8e0204 */
[----:B------:R-:W-:Y:S01]  /*0370*/  UIADD3 UR4, UPT, UPT, UR7, UR4, URZ ;  /* 0x0000000407047290 */ /* 0x000fe2000fffe0ff */
[----:B------:R-:W-:-:S05]  /*0380*/  ISETP.LT.U32.AND P0, PT, R2, UR6, PT ;  /* 0x0000000602007c0c */ /* 0x000fca000bf01070 */
[----:B------:R-:W-:-:S05]  /*0390*/  IMAD.U32 R2, RZ, RZ, UR4 ;  /* 0x00000004ff027e24 */ /* 0x000fca000f8e00ff */
[----:B------:R-:W-:-:S13]  /*03a0*/  ISETP.GT.U32.AND.EX P0, PT, R2, RZ, PT, P0 ;  /* 0x000000ff0200720c */ /* 0x000fda0003f04100 */
[----:B------:R-:W-:Y:S05]  /*03b0*/  @!P0 EXIT ;  /* 0x000000000000894d */ /* 0x000fea0003800000 */
[----:B------:R-:W0:Y:S01]  /*03c0*/  LDCU.128 UR12, c[0x0][0x380] ;  /* 0x00007000ff0c77ac */ /* 0x000e220008000c00 */
[----:B------:R-:W-:Y:S01]  /*03d0*/  MOV R2, R9 ;  /* 0x0000000900027202 */ /* 0x000fe20000000f00 */
[----:B------:R-:W-:Y:S01]  /*03e0*/  IMAD R7, R5, UR8, RZ ;  /* 0x0000000805077c24 */ /* 0x000fe2000f8e02ff */
[----:B------:R-:W1:Y:S01]  /*03f0*/  LDCU.64 UR4, c[0x0][0x358] ;  /* 0x00006b00ff0477ac */ /* 0x000e620008000a00 */
[----:B------:R-:W-:Y:S02]  /*0400*/  IMAD.MOV.U32 R3, RZ, RZ, R0 ;  /* 0x000000ffff037224 */ /* 0x000fe400078e0000 */
[C---:B------:R-:W-:Y:S02]  /*0410*/  IMAD R7, R4.reuse, UR9, R7 ;  /* 0x0000000904077c24 */ /* 0x040fe4000f8e0207 */
[----:B------:R-:W-:-:S05]  /*0420*/  IMAD.WIDE.U32 R2, R4, UR8, R2 ;  /* 0x0000000804027c25 */ /* 0x000fca000f8e0002 */
[----:B------:R-:W-:Y:S02]  /*0430*/  IADD3 R3, PT, PT, R3, R7, RZ ;  /* 0x0000000703037210 */ /* 0x000fe40007ffe0ff */
[----:B0-----:R-:W-:-:S04]  /*0440*/  LEA R6, P0, R2, UR12, 0x2 ;  /* 0x0000000c02067c11 */ /* 0x001fc8000f8010ff */
[----:B------:R-:W-:-:S05]  /*0450*/  LEA.HI.X R7, R2, UR13, R3, 0x2, P0 ;  /* 0x0000000d02077c11 */ /* 0x000fca00080f1403 */
[----:B-1----:R-:W2:Y:S01]  /*0460*/  LDG.E R6, desc[UR4][R6.64] ;  /* 0x0000000406067981 */ /* 0x002ea2000c1e1900 */
[----:B------:R-:W-:Y:S01]  /*0470*/  MOV R3, R5 ;  /* 0x0000000500037202 */ /* 0x000fe20000000f00 */
[----:B------:R-:W-:Y:S02]  /*0480*/  IMAD.MOV.U32 R2, RZ, RZ, R4 ;  /* 0x000000ffff027224 */ /* 0x000fe400078e0004 */
[----:B------:R-:W-:Y:S02]  /*0490*/  IMAD R0, R0, UR10, RZ ;  /* 0x0000000a00007c24 */ /* 0x000fe4000f8e02ff */
[----:B------:R-:W-:-:S04]  /*04a0*/  IMAD.WIDE.U32 R2, R9, UR10, R2 ;  /* 0x0000000a09027c25 */ /* 0x000fc8000f8e0002 */
[----:B------:R-:W-:Y:S01]  /*04b0*/  IMAD R9, R9, UR11, R0 ;  /* 0x0000000b09097c24 */ /* 0x000fe2000f8e0200 */
[----:B------:R-:W-:-:S03]  /*04c0*/  LEA R4, P0, R2, UR14, 0x2 ;  /* 0x0000000e02047c11 */ /* 0x000fc6000f8010ff */
[----:B------:R-:W-:-:S05]  /*04d0*/  IMAD.IADD R3, R3, 0x1, R9 ;  /* 0x0000000103037824 */ /* 0x000fca00078e0209 */
[----:B------:R-:W-:Y:S02]  /*04e0*/  LEA.HI.X R5, R2, UR15, R3, 0x2, P0 ;  /* 0x0000000f02057c11 */ /* 0x000fe400080f1403 */
[----:B--2---:R-:W-:-:S05]  /*04f0*/  SHF.L.U32 R3, R6, 0x1, RZ ;  /* 0x0000000106037819 */ /* 0x004fca00000006ff */
[----:B------:R-:W-:Y:S01]  /*0500*/  STG.E desc[UR4][R4.64], R3 ;  /* 0x0000000304007986 */ /* 0x000fe2000c101904 */
[----:B------:R-:W-:Y:S05]  /*0510*/  EXIT ;  /* 0x000000000000794d */ /* 0x000fea0003800000 */
        .weak           $__internal_0_$__cuda_sm20_div_u64
        .type           $__internal_0_$__cuda_sm20_div_u64,@function
        .size           $__internal_0_$__cuda_sm20_div_u64,(.L_x_23 - $__internal_0_$__cuda_sm20_div_u64)
$__internal_0_$__cuda_sm20_div_u64:
[----:B------:R-:W0:Y:S01]  /*0520*/  LDCU.64 UR4, c[0x0][0x398] ;  /* 0x00007300ff0477ac */ /* 0x000e220008000a00 */
[----:B------:R-:W1:Y:S01]  /*0530*/  LDC.64 R4, c[0x0][0x398] ;  /* 0x0000e600ff047b82 */ /* 0x000e620000000a00 */
[----:B0-----:R-:W0:Y:S08]  /*0540*/  I2F.U64.RP R10, UR4 ;  /* 0x00000004000a7d12 */ /* 0x001e300008309000 */
[----:B0-----:R-:W0:Y:S02]  /*0550*/  MUFU.RCP R10, R10 ;  /* 0x0000000a000a7308 */ /* 0x001e240000001000 */
[----:B0-----:R-:W-:-:S06]  /*0560*/  VIADD R6, R10, 0x1ffffffe ;  /* 0x1ffffffe0a067836 */ /* 0x001fcc0000000000 */
[----:B------:R-:W1:Y:S02]  /*0570*/  F2I.U64.TRUNC R6, R6 ;  /* 0x0000000600067311 */ /* 0x000e64000020d800 */
[----:B-1----:R-:W-:-:S04]  /*0580*/  IMAD.WIDE.U32 R8, R6, R4, RZ ;  /* 0x0000000406087225 */ /* 0x002fc800078e00ff */
[----:B------:R-:W-:Y:S01]  /*0590*/  IMAD R9, R6, R5, R9 ;  /* 0x0000000506097224 */ /* 0x000fe200078e0209 */
[----:B------:R-:W-:-:S03]  /*05a0*/  IADD3 R11, P0, PT, RZ, -R8, RZ ;  /* 0x80000008ff0b7210 */ /* 0x000fc60007f1e0ff */
[----:B------:R-:W-:Y:S02]  /*05b0*/  IMAD R9, R7, R4, R9 ;  /* 0x0000000407097224 */ /* 0x000fe400078e0209 */
[----:B------:R-:W-:-:S03]  /*05c0*/  IMAD.HI.U32 R8, R6, R11, RZ ;  /* 0x0000000b06087227 */ /* 0x000fc600078e00ff */
[----:B------:R-:W-:Y:S01]  /*05d0*/  IADD3.X R13, PT, PT, RZ, ~R9, RZ, P0, !PT ;  /* 0x80000009ff0d7210 */ /* 0x000fe200007fe4ff */
[----:B------:R-:W-:-:S04]  /*05e0*/  IMAD.MOV.U32 R9, RZ, RZ, R6 ;  /* 0x000000ffff097224 */ /* 0x000fc800078e0006 */
[----:B------:R-:W-:-:S04]  /*05f0*/  IMAD.WIDE.U32 R8, P0, R6, R13, R8 ;  /* 0x0000000d06087225 */ /* 0x000fc80007800008 */
[C---:B------:R-:W-:Y:S02]  /*0600*/  IMAD R15, R7.reuse, R13, RZ ;  /* 0x0000000d070f7224 */ /* 0x040fe400078e02ff */
[----:B------:R-:W-:-:S04]  /*0610*/  IMAD.HI.U32 R8, P1, R7, R11, R8 ;  /* 0x0000000b07087227 */ /* 0x000fc80007820008 */
[----:B------:R-:W-:Y:S01]  /*0620*/  IMAD.HI.U32 R13, R7, R13, RZ ;  /* 0x0000000d070d7227 */ /* 0x000fe200078e00ff */
[----:B------:R-:W-:-:S04]  /*0630*/  IADD3 R9, P2, PT, R15, R8, RZ ;  /* 0x000000080f097210 */ /* 0x000fc80007f5e0ff */
[----:B------:R-:W-:Y:S01]  /*0640*/  IADD3.X R8, PT, PT, R13, R7, RZ, P0, !PT ;  /* 0x000000070d087210 */ /* 0x000fe200007fe4ff */
[----:B------:R-:W-:-:S03]  /*0650*/  IMAD.WIDE.U32 R6, R9, R4, RZ ;  /* 0x0000000409067225 */ /* 0x000fc600078e00ff */
[----:B------:R-:W-:Y:S01]  /*0660*/  IADD3.X R11, PT, PT, RZ, RZ, R8, P2, P1 ;  /* 0x000000ffff0b7210 */ /* 0x000fe200017e2408 */
[----:B------:R-:W-:Y:S01]  /*0670*/  IMAD R7, R9, R5, R7 ;  /* 0x0000000509077224 */ /* 0x000fe200078e0207 */
[----:B------:R-:W-:-:S03]  /*0680*/  IADD3 R13, P0, PT, RZ, -R6, RZ ;  /* 0x80000006ff0d7210 */ /* 0x000fc60007f1e0ff */
[----:B------:R-:W-:Y:S02]  /*0690*/  IMAD R7, R11, R4, R7 ;  /* 0x000000040b077224 */ /* 0x000fe400078e0207 */
[----:B------:R-:W-:-:S04]  /*06a0*/  IMAD.HI.U32 R8, R9, R13, RZ ;  /* 0x0000000d09087227 */ /* 0x000fc800078e00ff */
[----:B------:R-:W-:Y:S02]  /*06b0*/  IMAD.X R6, RZ, RZ, ~R7, P0 ;  /* 0x000000ffff067224 */ /* 0x000fe400000e0e07 */
[----:B------:R-:W-:Y:S02]  /*06c0*/  IMAD.MOV.U32 R7, RZ, RZ, RZ ;  /* 0x000000ffff077224 */ /* 0x000fe400078e00ff */
[----:B------:R-:W-:-:S04]  /*06d0*/  IMAD.WIDE.U32 R8, P0, R9, R6, R8 ;  /* 0x0000000609087225 */ /* 0x000fc80007800008 */
[C---:B------:R-:W-:Y:S02]  /*06e0*/  IMAD R10, R11.reuse, R6, RZ ;  /* 0x000000060b0a7224 */ /* 0x040fe400078e02ff */
[----:B------:R-:W-:-:S04]  /*06f0*/  IMAD.HI.U32 R9, P1, R11, R13, R8 ;  /* 0x0000000d0b097227 */ /* 0x000fc80007820008 */
[----:B------:R-:W-:Y:S01]  /*0700*/  IMAD.HI.U32 R8, R11, R6, RZ ;  /* 0x000000060b087227 */ /* 0x000fe200078e00ff */
[----:B------:R-:W-:-:S04]  /*0710*/  IADD3 R9, P2, PT, R10, R9, RZ ;  /* 0x000000090a097210 */ /* 0x000fc80007f5e0ff */
[----:B------:R-:W-:Y:S01]  /*0720*/  IADD3.X R11, PT, PT, R8, R11, RZ, P0, !PT ;  /* 0x0000000b080b7210 */ /* 0x000fe200007fe4ff */
[----:B------:R-:W-:-:S03]  /*0730*/  IMAD.HI.U32 R6, R9, R2, RZ ;  /* 0x0000000209067227 */ /* 0x000fc600078e00ff */
[----:B------:R-:W-:Y:S01]  /*0740*/  IADD3.X R11, PT, PT, RZ, RZ, R11, P2, P1 ;  /* 0x000000ffff0b7210 */ /* 0x000fe200017e240b */
[----:B------:R-:W-:-:S04]  /*0750*/  IMAD.WIDE.U32 R6, RZ, R9, R6 ;  /* 0x00000009ff067225 */ /* 0x000fc800078e0006 */
[----:B------:R-:W-:-:S05]  /*0760*/  IMAD.HI.U32 R6, P0, R11, R2, R6 ;  /* 0x000000020b067227 */ /* 0x000fca0007800006 */
[----:B------:R-:W-:Y:S02]  /*0770*/  IADD3 R9, P1, PT, RZ, R6, RZ ;  /* 0x00000006ff097210 */ /* 0x000fe40007f3e0ff */
[----:B------:R-:W-:-:S03]  /*0780*/  IADD3.X R8, PT, PT, RZ, RZ, RZ, P0, !PT ;  /* 0x000000ffff087210 */ /* 0x000fc600007fe4ff */
[----:B------:R-:W-:-:S04]  /*0790*/  IMAD.WIDE.U32 R6, R9, R4, RZ ;  /* 0x0000000409067225 */ /* 0x000fc800078e00ff */
[----:B------:R-:W-:Y:S01]  /*07a0*/  IMAD.X R11, RZ, RZ, R8, P1 ;  /* 0x000000ffff0b7224 */ /* 0x000fe200008e0608 */
[----:B------:R-:W-:Y:S01]  /*07b0*/  IADD3 R13, P1, PT, -R6, R2, RZ ;  /* 0x00000002060d7210 */ /* 0x000fe20007f3e1ff */
[----:B------:R-:W-:-:S03]  /*07c0*/  IMAD R7, R9, R5, R7 ;  /* 0x0000000509077224 */ /* 0x000fc600078e0207 */
[-C--:B------:R-:W-:Y:S01]  /*07d0*/  ISETP.GE.U32.AND P0, PT, R13, R4.reuse, PT ;  /* 0x000000040d00720c */ /* 0x080fe20003f06070 */
[----:B------:R-:W-:-:S05]  /*07e0*/  IMAD R7, R11, R4, R7 ;  /* 0x000000040b077224 */ /* 0x000fca00078e0207 */
[----:B------:R-:W-:Y:S02]  /*07f0*/  IADD3.X R12, PT, PT, RZ, ~R7, RZ, P1, !PT ;  /* 0x80000007ff0c7210 */ /* 0x000fe40000ffe4ff */
[----:B------:R-:W-:Y:S02]  /*0800*/  IADD3 R7, P2, PT, R13, -R4, RZ ;  /* 0x800000040d077210 */ /* 0x000fe40007f5e0ff */
[----:B------:R-:W-:Y:S02]  /*0810*/  IADD3 R6, P1, PT, R9, 0x1, RZ ;  /* 0x0000000109067810 */ /* 0x000fe40007f3e0ff */
[C---:B------:R-:W-:Y:S01]  /*0820*/  ISETP.GE.U32.AND.EX P0, PT, R12.reuse, R5, PT, P0 ;  /* 0x000000050c00720c */ /* 0x040fe20003f06100 */
[----:B------:R-:W-:Y:S01]  /*0830*/  IMAD.X R10, R12, 0x1, ~R5, P2 ;  /* 0x000000010c0a7824 */ /* 0x000fe200010e0e05 */
[----:B------:R-:W-:Y:S02]  /*0840*/  IADD3.X R8, PT, PT, RZ, R11, RZ, P1, !PT ;  /* 0x0000000bff087210 */ /* 0x000fe40000ffe4ff */
[----:B------:R-:W-:-:S02]  /*0850*/  SEL R9, R6, R9, P0 ;  /* 0x0000000906097207 */ /* 0x000fc40000000000 */
[----:B------:R-:W-:Y:S02]  /*0860*/  SEL R7, R7, R13, P0 ;  /* 0x0000000d07077207 */ /* 0x000fe40000000000 */
[----:B------:R-:W-:Y:S02]  /*0870*/  SEL R8, R8, R11, P0 ;  /* 0x0000000b08087207 */ /* 0x000fe40000000000 */
[----:B------:R-:W-:Y:S02]  /*0880*/  IADD3 R6, P2, PT, R9, 0x1, RZ ;  /* 0x0000000109067810 */ /* 0x000fe40007f5e0ff */
[----:B------:R-:W-:Y:S02]  /*0890*/  SEL R10, R10, R12, P0 ;  /* 0x0000000c0a0a7207 */ /* 0x000fe40000000000 */
[----:B------:R-:W-:Y:S01]  /*08a0*/  ISETP.GE.U32.AND P0, PT, R7, R4, PT ;  /* 0x000000040700720c */ /* 0x000fe20003f06070 */
[----:B------:R-:W-:Y:S01]  /*08b0*/  IMAD.X R7, RZ, RZ, R8, P2 ;  /* 0x000000ffff077224 */ /* 0x000fe200010e0608 */
[----:B------:R-:W-:-:S02]  /*08c0*/  ISETP.NE.U32.AND P1, PT, R4, RZ, PT ;  /* 0x000000ff0400720c */ /* 0x000fc40003f25070 */
[----:B------:R-:W-:Y:S02]  /*08d0*/  ISETP.GE.U32.AND.EX P0, PT, R10, R5, PT, P0 ;  /* 0x000000050a00720c */ /* 0x000fe40003f06100 */
[----:B------:R-:W-:Y:S01]  /*08e0*/  ISETP.NE.AND.EX P1, PT, R5, RZ, PT, P1 ;  /* 0x000000ff0500720c */ /* 0x000fe20003f25310 */
[----:B------:R-:W-:Y:S01]  /*08f0*/  IMAD.MOV.U32 R5, RZ, RZ, 0x0 ;  /* 0x00000000ff057424 */ /* 0x000fe200078e00ff */
[----:B------:R-:W-:Y:S02]  /*0900*/  MOV R4, R0 ;  /* 0x0000000000047202 */ /* 0x000fe40000000f00 */
[----:B------:R-:W-:Y:S02]  /*0910*/  SEL R6, R6, R9, P0 ;  /* 0x0000000906067207 */ /* 0x000fe40000000000 */
[----:B------:R-:W-:Y:S02]  /*0920*/  SEL R7, R7, R8, P0 ;  /* 0x0000000807077207 */ /* 0x000fe40000000000 */
[----:B------:R-:W-:-:S02]  /*0930*/  SEL R6, R6, 0xffffffff, P1 ;  /* 0xffffffff06067807 */ /* 0x000fc40000800000 */
[----:B------:R-:W-:Y:S01]  /*0940*/  SEL R7, R7, 0xffffffff, P1 ;  /* 0xffffffff07077807 */ /* 0x000fe20000800000 */
[----:B------:R-:W-:Y:S06]  /*0950*/  RET.REL.NODEC R4 `(_Z18per_element_kernelPjS_yy) ;  /* 0xfffffff404a87950 */ /* 0x000fec0003c3ffff */
.L_x_2:
[----:B------:R-:W-:-:S00]  /*0960*/  BRA `(.L_x_2) ;  /* 0xfffffffc00fc7947 */ /* 0x000fc0000383ffff */
[----:B------:R-:W-:-:S00]  /*0970*/  NOP ;  /* 0x0000000000007918 */ /* 0x000fc00000000000 */
        /* <DEDUP_REMOVED lines=8> */
.L_x_23:


//--------------------- .text._Z21per_column_row_kernelPjS_yy --------------------------
	.section	.text._Z21per_column_row_kernelPjS_yy,"ax",@progbits
	.align	128
        .global         _Z21per_column_row_kernelPjS_yy
        .type           _Z21per_column_row_kernelPjS_yy,@function
        .size           _Z21per_column_row_kernelPjS_yy,(.L_x_24 - _Z21per_column_row_kernelPjS_yy)
        .other          _Z21per_column_row_kernelPjS_yy,@"STO_CUDA_ENTRY STV_DEFAULT"
_Z21per_column_row_kernelPjS_yy:
.text._Z21per_column_row_kernelPjS_yy:
[----:B------:R-:W-:Y:S01]  /*0000*/  LDC R1, c[0x0][0x37c] ;  /* 0x0000df00ff017b82 */ /* 0x000fe20000000800 */
[----:B------:R-:W0:Y:S01]  /*0010*/  S2R R3, SR_TID.X ;  /* 0x0000000000037919 */ /* 0x000e220000002100 */
[----:B------:R-:W1:Y:S06]  /*0020*/  LDCU UR6, c[0x0][0x394] ;  /* 0x00007280ff0677ac */ /* 0x000e6c0008000800 */
[----:B------:R-:W0:Y:S01]  /*0030*/  S2UR UR4, SR_CTAID.X ;  /* 0x00000000000479c3 */ /* 0x000e220000002500 */
[----:B------:R-:W2:Y:S01]  /*0040*/  S2R R5, SR_TID.Y ;  /* 0x0000000000057919 */ /* 0x000ea20000002200 */
[----:B------:R-:W3:Y:S06]  /*0050*/  LDCU.64 UR12, c[0x0][0x358] ;  /* 0x00006b00ff0c77ac */ /* 0x000eec0008000a00 */
[----:B------:R-:W0:Y:S01]  /*0060*/  LDC R0, c[0x0][0x360] ;  /* 0x0000d800ff007b82 */ /* 0x000e220000000800 */
[----:B------:R-:W2:Y:S01]  /*0070*/  LDCU UR5, c[0x0][0x364] ;  /* 0x00006c80ff0577ac */ /* 0x000ea20008000800 */
[----:B-1----:R-:W-:Y:S01]  /*0080*/  UISETP.NE.U32.AND UP0, UPT, UR6, URZ, UPT ;  /* 0x000000ff0600728c */ /* 0x002fe2000bf05070 */
[----:B0-----:R-:W-:-:S04]  /*0090*/  IMAD R0, R0, UR4, R3 ;  /* 0x0000000400007c24 */ /* 0x001fc8000f8e0203 */
[----:B--2---:R-:W-:-:S04]  /*00a0*/  IMAD R0, R0, UR5, R5 ;  /* 0x0000000500007c24 */ /* 0x004fc8000f8e0205 */
[----:B---3--:R-:W-:Y:S05]  /*00b0*/  BRA.U UP0, `(.L_x_3) ;  /* 0x0000000100547547 */ /* 0x008fea000b800000 */
[----:B------:R-:W0:Y:S02]  /*00c0*/  LDCU UR4, c[0x0][0x390] ;  /* 0x00007200ff0477ac */ /* 0x000e240008000800 */
[----:B0-----:R-:W0:Y:S01]  /*00d0*/  I2F.U32.RP R4, UR4 ;  /* 0x0000000400047d06 */ /* 0x001e220008209000 */
[----:B------:R-:W-:-:S07]  /*00e0*/  ISETP.NE.U32.AND P2, PT, RZ, UR4, PT ;  /* 0x00000004ff007c0c */ /* 0x000fce000bf45070 */
[----:B0-----:R-:W0:Y:S02]  /*00f0*/  MUFU.RCP R4, R4 ;  /* 0x0000000400047308 */ /* 0x001e240000001000 */
[----:B0-----:R-:W-:-:S06]  /*0100*/  VIADD R2, R4, 0xffffffe ;  /* 0x0ffffffe04027836 */ /* 0x001fcc0000000000 */
[----:B------:R0:W1:Y:S02]  /*0110*/  F2I.FTZ.U32.TRUNC.NTZ R3, R2 ;  /* 0x0000000200037305 */ /* 0x000064000021f000 */
[----:B0-----:R-:W-:Y:S02]  /*0120*/  IMAD.MOV.U32 R2, RZ, RZ, RZ ;  /* 0x000000ffff027224 */ /* 0x001fe400078e00ff */
[----:B-1----:R-:W-:-:S04]  /*0130*/  IMAD.MOV R5, RZ, RZ, -R3 ;  /* 0x000000ffff057224 */ /* 0x002fc800078e0a03 */
[----:B------:R-:W-:-:S04]  /*0140*/  IMAD R5, R5, UR4, RZ ;  /* 0x0000000405057c24 */ /* 0x000fc8000f8e02ff */
[----:B------:R-:W-:-:S06]  /*0150*/  IMAD.HI.U32 R3, R3, R5, R2 ;  /* 0x0000000503037227 */ /* 0x000fcc00078e0002 */
[----:B------:R-:W-:-:S04]  /*0160*/  IMAD.HI.U32 R2, R3, R0, RZ ;  /* 0x0000000003027227 */ /* 0x000fc800078e00ff */
[----:B------:R-:W-:-:S04]  /*0170*/  IMAD.MOV R3, RZ, RZ, -R2 ;  /* 0x000000ffff037224 */ /* 0x000fc800078e0a02 */
[----:B------:R-:W-:-:S05]  /*0180*/  IMAD R3, R3, UR4, R0 ;  /* 0x0000000403037c24 */ /* 0x000fca000f8e0200 */
[----:B------:R-:W-:-:S13]  /*0190*/  ISETP.GE.U32.AND P0, PT, R3, UR4, PT ;  /* 0x0000000403007c0c */ /* 0x000fda000bf06070 */
[----:B------:R-:W-:Y:S01]  /*01a0*/  @P0 IADD3 R3, PT, PT, R3, -UR4, RZ ;  /* 0x8000000403030c10 */ /* 0x000fe2000fffe0ff */
[----:B------:R-:W-:-:S03]  /*01b0*/  @P0 VIADD R2, R2, 0x1 ;  /* 0x0000000102020836 */ /* 0x000fc60000000000 */
[----:B------:R-:W-:Y:S01]  /*01c0*/  ISETP.GE.U32.AND P1, PT, R3, UR4, PT ;  /* 0x0000000403007c0c */ /* 0x000fe2000bf26070 */
[----:B------:R-:W-:-:S12]  /*01d0*/  IMAD.MOV.U32 R3, RZ, RZ, RZ ;  /* 0x000000ffff037224 */ /* 0x000fd800078e00ff */
[----:B------:R-:W-:Y:S01]  /*01e0*/  @P1 VIADD R2, R2, 0x1 ;  /* 0x0000000102021836 */ /* 0x000fe20000000000 */
[----:B------:R-:W-:Y:S01]  /*01f0*/  @!P2 LOP3.LUT R2, RZ, UR4, RZ, 0x33, !PT ;  /* 0x00000004ff02ac12 */ /* 0x000fe2000f8e33ff */
[----:B------:R-:W-:Y:S06]  /*0200*/  BRA `(.L_x_4) ;  /* 0x0000000000087947 */ /* 0x000fec0003800000 */
.L_x_3:
[----:B------:R-:W-:-:S07]  /*0210*/  MOV R4, 0x230 ;  /* 0x0000023000047802 */ /* 0x000fce0000000f00 */
[----:B------:R-:W-:Y:S05]  /*0220*/  CALL.REL.NOINC `($__internal_1_$__cuda_sm20_div_u64) ;  /* 0x0000001000d07944 */ /* 0x000fea0003c00000 */
.L_x_4:
[----:B------:R-:W0:Y:S02]  /*0230*/  LDCU.128 UR8, c[0x0][0x390] ;  /* 0x00007200ff0877ac */ /* 0x000e240008000c00 */
        /* <DEDUP_REMOVED lines=8> */
[----:B------:R-:W-:Y:S01]  /*02c0*/  UISETP.GT.U32.AND UP0, UPT, UR8, 0x1, UPT ;  /* 0x000000010800788c */ /* 0x000fe2000bf04070 */
[----:B------:R-:W-:Y:S01]  /*02d0*/  HFMA2 R0, -RZ, RZ, 0, 0 ;  /* 0x00000000ff007431 */ /* 0x000fe200000001ff */
[----:B------:R-:W-:Y:S01]  /*02e0*/  UISETP.GE.U32.AND UP1, UPT, UR8, 0x4, UPT ;  /* 0x000000040800788c */ /* 0x000fe2000bf26070 */
[----:B------:R-:W-:Y:S01]  /*02f0*/  IMAD.MOV.U32 R5, RZ, RZ, RZ ;  /* 0x000000ffff057224 */ /* 0x000fe200078e00ff */
[----:B------:R-:W-:Y:S01]  /*0300*/  UISETP.GT.U32.AND.EX UP0, UPT, UR9, URZ, UPT, UP0 ;  /* 0x000000ff0900728c */ /* 0x000fe2000bf04100 */
[----:B------:R-:W-:-:S03]  /*0310*/  UMOV UR4, URZ ;  /* 0x000000ff00047c82 */ /* 0x000fc60008000000 */
[----:B------:R-:W-:Y:S02]  /*0320*/  USEL UR5, UR8, 0x1, UP0 ;  /* 0x0000000108057887 */ /* 0x000fe40008000000 */
[----:B------:R-:W-:Y:S02]  /*0330*/  USEL UR6, UR9, URZ, UP0 ;  /* 0x000000ff09067287 */ /* 0x000fe40008000000 */
[----:B------:R-:W-:Y:S02]  /*0340*/  UISETP.GE.U32.AND.EX UP0, UPT, UR9, URZ, UPT, UP1 ;  /* 0x000000ff0900728c */ /* 0x000fe4000bf06110 */
[----:B------:R-:W-:-:S07]  /*0350*/  ULOP3.LUT UR14, UR5, 0x3, URZ, 0xc0, !UPT ;  /* 0x00000003050e7892 */ /* 0x000fce000f8ec0ff */
[----:B------:R-:W-:Y:S05]  /*0360*/  BRA.U !UP0, `(.L_x_5) ;  /* 0x0000001108087547 */ /* 0x000fea000b800000 */
[----:B------:R-:W-:Y:S01]  /*0370*/  ULOP3.LUT UR5, UR5, 0xfffffffc, URZ, 0xc0, !UPT ;  /* 0xfffffffc05057892 */ /* 0x000fe2000f8ec0ff */
[----:B------:R-:W-:Y:S01]  /*0380*/  IMAD.U32 R5, RZ, RZ, UR6 ;  /* 0x00000006ff057e24 */ /* 0x000fe2000f8e00ff */
[----:B------:R-:W-:Y:S02]  /*0390*/  CS2R R6, SRZ ;  /* 0x0000000000067805 */ /* 0x000fe4000001ff00 */
[----:B------:R-:W-:Y:S02]  /*03a0*/  UISETP.GT.U32.AND UP0, UPT, UR5, URZ, UPT ;  /* 0x000000ff0500728c */ /* 0x000fe4000bf04070 */
[----:B------:R-:W-:Y:S02]  /*03b0*/  IMAD.U32 R0, RZ, RZ, UR5 ;  /* 0x00000005ff007e24 */ /* 0x000fe4000f8e00ff */
[----:B------:R-:W-:-:S09]  /*03c0*/  UISETP.GT.AND.EX UP0, UPT, UR6, URZ, UPT, UP0 ;  /* 0x000000ff0600728c */ /* 0x000fd2000bf04300 */
[----:B------:R-:W-:Y:S05]  /*03d0*/  BRA.U !UP0, `(.L_x_6) ;  /* 0x0000000d084c7547 */ /* 0x000fea000b800000 */
[----:B------:R-:W-:Y:S02]  /*03e0*/  UISETP.GT.U32.AND UP1, UPT, UR5, 0xc, UPT ;  /* 0x0000000c0500788c */ /* 0x000fe4000bf24070 */
[----:B------:R-:W-:Y:S02]  /*03f0*/  UPLOP3.LUT UP0, UPT, UPT, UPT, UPT, 0x80, 0x8 ;  /* 0x000000000008789c */ /* 0x000fe40003f0f070 */
[----:B------:R-:W-:-:S09]  /*0400*/  UISETP.GT.AND.EX UP1, UPT, UR6, URZ, UPT, UP1 ;  /* 0x000000ff0600728c */ /* 0x000fd2000bf24310 */
[----:B------:R-:W-:Y:S05]  /*0410*/  BRA.U !UP1, `(.L_x_7) ;  /* 0x0000000909147547 */ /* 0x000fea000b800000 */
[----:B------:R-:W0:Y:S01]  /*0420*/  LDCU.128 UR16, c[0x0][0x380] ;  /* 0x00007000ff1077ac */ /* 0x000e220008000c00 */
[----:B------:R-:W-:Y:S02]  /*0430*/  USHF.L.U32 UR7, UR10, 0x2, URZ ;  /* 0x000000020a077899 */ /* 0x000fe400080006ff */
[----:B------:R-:W-:-:S11]  /*0440*/  UPLOP3.LUT UP0, UPT, UPT, UPT, UPT, 0x40, 0x4 ;  /* 0x000000000004789c */ /* 0x000fd60003f0e870 */
.L_x_8:
[----:B------:R-:W-:Y:S01]  /*0450*/  MOV R9, R3 ;  /* 0x0000000300097202 */ /* 0x000fe20000000f00 */
[----:B------:R-:W-:Y:S02]  /*0460*/  IMAD R11, R7, UR10, RZ ;  /* 0x0000000a070b7c24 */ /* 0x000fe4000f8e02ff */
[----:B------:R-:W-:Y:S02]  /*0470*/  IMAD.MOV.U32 R8, RZ, RZ, R2 ;  /* 0x000000ffff087224 */ /* 0x000fe400078e0002 */
[C---:B------:R-:W-:Y:S02]  /*0480*/  IMAD R11, R6.reuse, UR11, R11 ;  /* 0x0000000b060b7c24 */ /* 0x040fe4000f8e020b */
[----:B------:R-:W-:-:S04]  /*0490*/  IMAD.WIDE.U32 R8, R6, UR10, R8 ;  /* 0x0000000a06087c25 */ /* 0x000fc8000f8e0008 */
[----:B------:R-:W-:Y:S01]  /*04a0*/  IMAD.IADD R9, R9, 0x1, R11 ;  /* 0x0000000109097824 */ /* 0x000fe200078e020b */
[----:B0-----:R-:W-:-:S04]  /*04b0*/  LEA R10, P0, R8, UR16, 0x2 ;  /* 0x00000010080a7c11 */ /* 0x001fc8000f8010ff */
[----:B------:R-:W-:-:S05]  /*04c0*/  LEA.HI.X R11, R8, UR17, R9, 0x2, P0 ;  /* 0x00000011080b7c11 */ /* 0x000fca00080f1409 */
[----:B--2---:R-:W2:Y:S01]  /*04d0*/  LDG.E R16, desc[UR12][R10.64] ;  /* 0x0000000c0a107981 */ /* 0x004ea2000c1e1900 */
[----:B------:R-:W-:Y:S01]  /*04e0*/  IMAD R9, R3, UR8, RZ ;  /* 0x0000000803097c24 */ /* 0x000fe2000f8e02ff */
[----:B------:R-:W-:Y:S01]  /*04f0*/  USHF.L.U64.HI UR15, UR10, 0x2, UR11 ;  /* 0x000000020a0f7899 */ /* 0x000fe2000801020b */
[----:B------:R-:W-:Y:S01]  /*0500*/  IMAD.WIDE.U32 R12, R2, UR8, R6 ;  /* 0x00000008020c7c25 */ /* 0x000fe2000f8e0006 */
[----:B------:R-:W-:-:S03]  /*0510*/  IADD3 R14, P1, PT, R10, UR7, RZ ;  /* 0x000000070a0e7c10 */ /* 0x000fc6000ff3e0ff */
[----:B------:R-:W-:Y:S01]  /*0520*/  IMAD R4, R2, UR9, R9 ;  /* 0x0000000902047c24 */ /* 0x000fe2000f8e0209 */
[----:B------:R-:W-:Y:S02]  /*0530*/  LEA R8, P0, R12, UR18, 0x2 ;  /* 0x000000120c087c11 */ /* 0x000fe4000f8010ff */
[----:B------:R-:W-:Y:S01]  /*0540*/  IADD3.X R15, PT, PT, R11, UR15, RZ, P1, !PT ;  /* 0x0000000f0b0f7c10 */ /* 0x000fe20008ffe4ff */
[----:B------:R-:W-:-:S05]  /*0550*/  IMAD.IADD R9, R13, 0x1, R4 ;  /* 0x000000010d097824 */ /* 0x000fca00078e0204 */
[----:B------:R-:W-:Y:S01]  /*0560*/  LEA.HI.X R9, R12, UR19, R9, 0x2, P0 ;  /* 0x000000130c097c11 */ /* 0x000fe200080f1409 */
[----:B--2---:R-:W-:-:S05]  /*0570*/  IMAD.SHL.U32 R11, R16, 0x2, RZ ;  /* 0x00000002100b7824 */ /* 0x004fca00078e00ff */
[----:B------:R0:W-:Y:S04]  /*0580*/  STG.E desc[UR12][R8.64], R11 ;  /* 0x0000000b08007986 */ /* 0x0001e8000c10190c */
[----:B------:R-:W2:Y:S01]  /*0590*/  LDG.E R10, desc[UR12][R14.64] ;  /* 0x0000000c0e0a7981 */ /* 0x000ea2000c1e1900 */
[----:B------:R-:W-:-:S04]  /*05a0*/  IADD3 R12, P0, PT, R14, UR7, RZ ;  /* 0x000000070e0c7c10 */ /* 0x000fc8000ff1e0ff */
[----:B------:R-:W-:Y:S01]  /*05b0*/  IADD3.X R13, PT, PT, R15, UR15, RZ, P0, !PT ;  /* 0x0000000f0f0d7c10 */ /* 0x000fe200087fe4ff */
[----:B--2---:R-:W-:-:S05]  /*05c0*/  IMAD.SHL.U32 R19, R10, 0x2, RZ ;  /* 0x000000020a137824 */ /* 0x004fca00078e00ff */
[----:B------:R1:W-:Y:S04]  /*05d0*/  STG.E desc[UR12][R8.64+0x4], R19 ;  /* 0x0000041308007986 */ /* 0x0003e8000c10190c */
[----:B------:R-:W2:Y:S01]  /*05e0*/  LDG.E R10, desc[UR12][R12.64] ;  /* 0x0000000c0c0a7981 */ /* 0x000ea2000c1e1900 */
[----:B------:R-:W-:-:S04]  /*05f0*/  IADD3 R16, P0, PT, R12, UR7, RZ ;  /* 0x000000070c107c10 */ /* 0x000fc8000ff1e0ff */
[----:B------:R-:W-:Y:S02]  /*0600*/  IADD3.X R17, PT, PT, R13, UR15, RZ, P0, !PT ;  /* 0x0000000f0d117c10 */ /* 0x000fe400087fe4ff */
[----:B--2---:R-:W-:-:S05]  /*0610*/  SHF.L.U32 R21, R10, 0x1, RZ ;  /* 0x000000010a157819 */ /* 0x004fca00000006ff */
[----:B------:R-:W-:Y:S04]  /*0620*/  STG.E desc[UR12][R8.64+0x8], R21 ;  /* 0x0000081508007986 */ /* 0x000fe8000c10190c */
[----:B------:R-:W1:Y:S01]  /*0630*/  LDG.E R16, desc[UR12][R16.64] ;  /* 0x0000000c10107981 */ /* 0x000e62000c1e1900 */
[----:B------:R-:W-:-:S05]  /*0640*/  IADD3 R10, P0, PT, R6, 0x4, RZ ;  /* 0x00000004060a7810 */ /* 0x000fca0007f1e0ff */
[----:B0-----:R-:W-:Y:S02]  /*0650*/  IMAD.X R11, RZ, RZ, R7, P0 ;  /* 0x000000ffff0b7224 */ /* 0x001fe400000e0607 */
[----:B------:R-:W-:-:S04]  /*0660*/  IMAD.WIDE.U32 R14, R10, UR10, R2 ;  /* 0x0000000a0a0e7c25 */ /* 0x000fc8000f8e0002 */
[----:B------:R-:W-:Y:S01]  /*0670*/  IMAD R23, R11, UR10, RZ ;  /* 0x0000000a0b177c24 */ /* 0x000fe2000f8e02ff */
[----:B------:R-:W-:-:S03]  /*0680*/  LEA R12, P0, R14, UR16, 0x2 ;  /* 0x000000100e0c7c11 */ /* 0x000fc6000f8010ff */
[----:B------:R-:W-:-:S04]  /*0690*/  IMAD R13, R10, UR11, R23 ;  /* 0x0000000b0a0d7c24 */ /* 0x000fc8000f8e0217 */
[----:B------:R-:W-:-:S05]  /*06a0*/  IMAD.IADD R13, R15, 0x1, R13 ;  /* 0x000000010f0d7824 */ /* 0x000fca00078e020d */
[----:B------:R-:W-:Y:S01]  /*06b0*/  LEA.HI.X R13, R14, UR17, R13, 0x2, P0 ;  /* 0x000000110e0d7c11 */ /* 0x000fe200080f140d */
[----:B-1----:R-:W-:-:S05]  /*06c0*/  IMAD.SHL.U32 R19, R16, 0x2, RZ ;  /* 0x0000000210137824 */ /* 0x002fca00078e00ff */
[----:B------:R0:W-:Y:S04]  /*06d0*/  STG.E desc[UR12][R8.64+0xc], R19 ;  /* 0x00000c1308007986 */ /* 0x0001e8000c10190c */
[----:B------:R-:W2:Y:S01]  /*06e0*/  LDG.E R18, desc[UR12][R12.64] ;  /* 0x0000000c0c127981 */ /* 0x000ea2000c1e1900 */
[----:B------:R-:W-:Y:S01]  /*06f0*/  IMAD.WIDE.U32 R14, R2, UR8, R10 ;  /* 0x00000008020e7c25 */ /* 0x000fe2000f8e000a */
[----:B------:R-:W-:-:S03]  /*0700*/  IADD3 R16, P1, PT, R12, UR7, RZ ;  /* 0x000000070c107c10 */ /* 0x000fc6000ff3e0ff */
[----:B------:R-:W-:Y:S01]  /*0710*/  IMAD.IADD R11, R4, 0x1, R15 ;  /* 0x00000001040b7824 */ /* 0x000fe200078e020f */
[C---:B------:R-:W-:Y:S02]  /*0720*/  LEA R10, P0, R14.reuse, UR18, 0x2 ;  /* 0x000000120e0a7c11 */ /* 0x040fe4000f8010ff */
[----:B------:R-:W-:Y:S02]  /*0730*/  IADD3.X R17, PT, PT, R13, UR15, RZ, P1, !PT ;  /* 0x0000000f0d117c10 */ /* 0x000fe40008ffe4ff */
[----:B------:R-:W-:Y:S02]  /*0740*/  LEA.HI.X R11, R14, UR19, R11, 0x2, P0 ;  /* 0x000000130e0b7c11 */ /* 0x000fe400080f140b */
[----:B--2---:R-:W-:-:S05]  /*0750*/  SHF.L.U32 R15, R18, 0x1, RZ ;  /* 0x00000001120f7819 */ /* 0x004fca00000006ff */
[----:B------:R1:W-:Y:S04]  /*0760*/  STG.E desc[UR12][R10.64], R15 ;  /* 0x0000000f0a007986 */ /* 0x0003e8000c10190c */
[----:B0-----:R-:W2:Y:S01]  /*0770*/  LDG.E R8, desc[UR12][R16.64] ;  /* 0x0000000c10087981 */ /* 0x001ea2000c1e1900 */
[----:B------:R-:W-:-:S04]  /*0780*/  IADD3 R12, P0, PT, R16, UR7, RZ ;  /* 0x00000007100c7c10 */ /* 0x000fc8000ff1e0ff */
[----:B------:R-:W-:Y:S01]  /*0790*/  IADD3.X R13, PT, PT, R17, UR15, RZ, P0, !PT ;  /* 0x0000000f110d7c10 */ /* 0x000fe200087fe4ff */
[----:B--2---:R-:W-:-:S05]  /*07a0*/  IMAD.SHL.U32 R21, R8, 0x2, RZ ;  /* 0x0000000208157824 */ /* 0x004fca00078e00ff */
[----:B------:R0:W-:Y:S04]  /*07b0*/  STG.E desc[UR12][R10.64+0x4], R21 ;  /* 0x000004150a007986 */ /* 0x0001e8000c10190c */
[----:B------:R-:W2:Y:S01]  /*07c0*/  LDG.E R8, desc[UR12][R12.64] ;  /* 0x0000000c0c087981 */ /* 0x000ea2000c1e1900 */
[----:B------:R-:W-:-:S04]  /*07d0*/  IADD3 R18, P0, PT, R12, UR7, RZ ;  /* 0x000000070c127c10 */ /* 0x000fc8000ff1e0ff */
[----:B------:R-:W-:Y:S01]  /*07e0*/  IADD3.X R19, PT, PT, R13, UR15, RZ, P0, !PT ;  /* 0x0000000f0d137c10 */ /* 0x000fe200087fe4ff */
[----:B--2---:R-:W-:-:S05]  /*07f0*/  IMAD.SHL.U32 R23, R8, 0x2, RZ ;  /* 0x0000000208177824 */ /* 0x004fca00078e00ff */
[----:B------:R-:W-:Y:S04]  /*0800*/  STG.E desc[UR12][R10.64+0x8], R23 ;  /* 0x000008170a007986 */ /* 0x000fe8000c10190c */
[----:B------:R-:W0:Y:S01]  /*0810*/  LDG.E R18, desc[UR12][R18.64] ;  /* 0x0000000c12127981 */ /* 0x000e22000c1e1900 */
[----:B------:R-:W-:-:S05]  /*0820*/  IADD3 R8, P0, PT, R6, 0x8, RZ ;  /* 0x0000000806087810 */ /* 0x000fca0007f1e0ff */
[----:B------:R-:W-:Y:S02]  /*0830*/  IMAD.X R9, RZ, RZ, R7, P0 ;  /* 0x000000ffff097224 */ /* 0x000fe400000e0607 */
[----:B-1----:R-:W-:-:S04]  /*0840*/  IMAD.WIDE.U32 R14, R8, UR10, R2 ;  /* 0x0000000a080e7c25 */ /* 0x002fc8000f8e0002 */
[----:B------:R-:W-:Y:S01]  /*0850*/  IMAD R17, R9, UR10, RZ ;  /* 0x0000000a09117c24 */ /* 0x000fe2000f8e02ff */
[----:B------:R-:W-:-:S03]  /*0860*/  LEA R12, P0, R14, UR16, 0x2 ;  /* 0x000000100e0c7c11 */ /* 0x000fc6000f8010ff */
[----:B------:R-:W-:-:S04]  /*0870*/  IMAD R17, R8, UR11, R17 ;  /* 0x0000000b08117c24 */ /* 0x000fc8000f8e0211 */
[----:B------:R-:W-:-:S05]  /*0880*/  IMAD.IADD R13, R15, 0x1, R17 ;  /* 0x000000010f0d7824 */ /* 0x000fca00078e0211 */
[----:B------:R-:W-:Y:S02]  /*0890*/  LEA.HI.X R13, R14, UR17, R13, 0x2, P0 ;  /* 0x000000110e0d7c11 */ /* 0x000fe400080f140d */
[----:B0-----:R-:W-:-:S05]  /*08a0*/  SHF.L.U32 R21, R18, 0x1, RZ ;  /* 0x0000000112157819 */ /* 0x001fca00000006ff */
[----:B------:R0:W-:Y:S04]  /*08b0*/  STG.E desc[UR12][R10.64+0xc], R21 ;  /* 0x00000c150a007986 */ /* 0x0001e8000c10190c */
[----:B------:R-:W2:Y:S01]  /*08c0*/  LDG.E R18, desc[UR12][R12.64] ;  /* 0x0000000c0c127981 */ /* 0x000ea2000c1e1900 */
[----:B------:R-:W-:Y:S01]  /*08d0*/  IMAD.WIDE.U32 R14, R2, UR8, R8 ;  /* 0x00000008020e7c25 */ /* 0x000fe2000f8e0008 */
[----:B------:R-:W-:-:S03]  /*08e0*/  IADD3 R16, P1, PT, R12, UR7, RZ ;  /* 0x000000070c107c10 */ /* 0x000fc6000ff3e0ff */
[----:B------:R-:W-:Y:S01]  /*08f0*/  IMAD.IADD R9, R4, 0x1, R15 ;  /* 0x0000000104097824 */ /* 0x000fe200078e020f */
[C---:B------:R-:W-:Y:S02]  /*0900*/  LEA R8, P0, R14.reuse, UR18, 0x2 ;  /* 0x000000120e087c11 */ /* 0x040fe4000f8010ff */
[----:B------:R-:W-:Y:S02]  /*0910*/  IADD3.X R17, PT, PT, R13, UR15, RZ, P1, !PT ;  /* 0x0000000f0d117c10 */ /* 0x000fe40008ffe4ff */
[----:B------:R-:W-:Y:S01]  /*0920*/  LEA.HI.X R9, R14, UR19, R9, 0x2, P0 ;  /* 0x000000130e097c11 */ /* 0x000fe200080f1409 */
[----:B--2---:R-:W-:-:S05]  /*0930*/  IMAD.SHL.U32 R19, R18, 0x2, RZ ;  /* 0x0000000212137824 */ /* 0x004fca00078e00ff */
[----:B------:R1:W-:Y:S04]  /*0940*/  STG.E desc[UR12][R8.64], R19 ;  /* 0x0000001308007986 */ /* 0x0003e8000c10190c */
[----:B------:R-:W2:Y:S01]  /*0950*/  LDG.E R14, desc[UR12][R16.64] ;  /* 0x0000000c100e7981 */ /* 0x000ea2000c1e1900 */
[----:B0-----:R-:W-:-:S04]  /*0960*/  IADD3 R10, P0, PT, R16, UR7, RZ ;  /* 0x00000007100a7c10 */ /* 0x001fc8000ff1e0ff */
[----:B------:R-:W-:Y:S01]  /*0970*/  IADD3.X R11, PT, PT, R17, UR15, RZ, P0, !PT ;  /* 0x0000000f110b7c10 */ /* 0x000fe200087fe4ff */
[----:B--2---:R-:W-:-:S05]  /*0980*/  IMAD.SHL.U32 R21, R14, 0x2, RZ ;  /* 0x000000020e157824 */ /* 0x004fca00078e00ff */
[----:B------:R-:W-:Y:S04]  /*0990*/  STG.E desc[UR12][R8.64+0x4], R21 ;  /* 0x0000041508007986 */ /* 0x000fe8000c10190c */
[----:B------:R-:W2:Y:S01]  /*09a0*/  LDG.E R12, desc[UR12][R10.64] ;  /* 0x0000000c0a0c7981 */ /* 0x000ea2000c1e1900 */
[----:B------:R-:W-:-:S04]  /*09b0*/  IADD3 R14, P0, PT, R10, UR7, RZ ;  /* 0x000000070a0e7c10 */ /* 0x000fc8000ff1e0ff */
[----:B------:R-:W-:Y:S01]  /*09c0*/  IADD3.X R15, PT, PT, R11, UR15, RZ, P0, !PT ;  /* 0x0000000f0b0f7c10 */ /* 0x000fe200087fe4ff */
[----:B--2---:R-:W-:-:S05]  /*09d0*/  IMAD.SHL.U32 R23, R12, 0x2, RZ ;  /* 0x000000020c177824 */ /* 0x004fca00078e00ff */
[----:B------:R-:W-:Y:S04]  /*09e0*/  STG.E desc[UR12][R8.64+0x8], R23 ;  /* 0x0000081708007986 */ /* 0x000fe8000c10190c */
[----:B------:R-:W2:Y:S01]  /*09f0*/  LDG.E R14, desc[UR12][R14.64] ;  /* 0x0000000c0e0e7981 */ /* 0x000ea2000c1e1900 */
[----:B------:R-:W-:-:S04]  /*0a00*/  IADD3 R12, P0, PT, R6, 0xc, RZ ;  /* 0x0000000c060c7810 */ /* 0x000fc80007f1e0ff */
[----:B------:R-:W-:Y:S01]  /*0a10*/  IADD3.X R13, PT, PT, RZ, R7, RZ, P0, !PT ;  /* 0x00000007ff0d7210 */ /* 0x000fe200007fe4ff */
[----:B------:R-:W-:-:S04]  /*0a20*/  IMAD.WIDE.U32 R16, R12, UR10, R2 ;  /* 0x0000000a0c107c25 */ /* 0x000fc8000f8e0002 */
[----:B-1----:R-:W-:Y:S01]  /*0a30*/  IMAD R19, R13, UR10, RZ ;  /* 0x0000000a0d137c24 */ /* 0x002fe2000f8e02ff */
[----:B------:R-:W-:-:S03]  /*0a40*/  LEA R10, P0, R16, UR16, 0x2 ;  /* 0x00000010100a7c11 */ /* 0x000fc6000f8010ff */
[----:B------:R-:W-:-:S04]  /*0a50*/  IMAD R19, R12, UR11, R19 ;  /* 0x0000000b0c137c24 */ /* 0x000fc8000f8e0213 */
[----:B------:R-:W-:-:S05]  /*0a60*/  IMAD.IADD R11, R17, 0x1, R19 ;  /* 0x00000001110b7824 */ /* 0x000fca00078e0213 */
[----:B------:R-:W-:Y:S01]  /*0a70*/  LEA.HI.X R11, R16, UR17, R11, 0x2, P0 ;  /* 0x00000011100b7c11 */ /* 0x000fe200080f140b */
[----:B--2---:R-:W-:-:S05]  /*0a80*/  IMAD.SHL.U32 R19, R14, 0x2, RZ ;  /* 0x000000020e137824 */ /* 0x004fca00078e00ff */
        /* <DEDUP_REMOVED lines=10> */
[----:B------:R-:W2:Y:S01]  /*0b30*/  LDG.E R4, desc[UR12][R16.64] ;  /* 0x0000000c10047981 */ /* 0x000ea2000c1e1900 */
[----:B0-----:R-:W-:-:S04]  /*0b40*/  IADD3 R8, P0, PT, R16, UR7, RZ ;  /* 0x0000000710087c10 */ /* 0x001fc8000ff1e0ff */
[----:B------:R-:W-:Y:S01]  /*0b50*/  IADD3.X R9, PT, PT, R17, UR15, RZ, P0, !PT ;  /* 0x0000000f11097c10 */ /* 0x000fe200087fe4ff */
[----:B--2---:R-:W-:-:S05]  /*0b60*/  IMAD.SHL.U32 R19, R4, 0x2, RZ ;  /* 0x0000000204137824 */ /* 0x004fca00078e00ff */
[----:B------:R2:W-:Y:S04]  /*0b70*/  STG.E desc[UR12][R12.64+0x4], R19 ;  /* 0x000004130c007986 */ /* 0x0005e8000c10190c */
[----:B------:R-:W3:Y:S01]  /*0b80*/  LDG.E R4, desc[UR12][R8.64] ;  /* 0x0000000c08047981 */ /* 0x000ee2000c1e1900 */
[----:B------:R-:W-:-:S04]  /*0b90*/  IADD3 R10, P0, PT, R8, UR7, RZ ;  /* 0x00000007080a7c10 */ /* 0x000fc8000ff1e0ff */
[----:B------:R-:W-:Y:S01]  /*0ba0*/  IADD3.X R11, PT, PT, R9, UR15, RZ, P0, !PT ;  /* 0x0000000f090b7c10 */ /* 0x000fe200087fe4ff */
[----:B---3--:R-:W-:-:S05]  /*0bb0*/  IMAD.SHL.U32 R21, R4, 0x2, RZ ;  /* 0x0000000204157824 */ /* 0x008fca00078e00ff */
[----:B------:R2:W-:Y:S04]  /*0bc0*/  STG.E desc[UR12][R12.64+0x8], R21 ;  /* 0x000008150c007986 */ /* 0x0005e8000c10190c */
[----:B------:R-:W1:Y:S01]  /*0bd0*/  LDG.E R10, desc[UR12][R10.64] ;  /* 0x0000000c0a0a7981 */ /* 0x000e62000c1e1900 */
[----:B------:R-:W-:Y:S01]  /*0be0*/  UIADD3 UR5, UP1, UPT, UR5, -0x10, URZ ;  /* 0xfffffff005057890 */ /* 0x000fe2000ff3e0ff */
[----:B------:R-:W-:-:S03]  /*0bf0*/  IADD3 R6, P0, PT, R6, 0x10, RZ ;  /* 0x0000001006067810 */ /* 0x000fc60007f1e0ff */
[----:B------:R-:W-:Y:S01]  /*0c00*/  UIADD3.X UR6, UPT, UPT, UR6, -0x1, URZ, UP1, !UPT ;  /* 0xffffffff06067890 */ /* 0x000fe20008ffe4ff */
[----:B------:R-:W-:Y:S01]  /*0c10*/  IADD3.X R7, PT, PT, RZ, R7, RZ, P0, !PT ;  /* 0x00000007ff077210 */ /* 0x000fe200007fe4ff */
[----:B------:R-:W-:-:S04]  /*0c20*/  UISETP.GT.U32.AND UP1, UPT, UR5, 0xc, UPT ;  /* 0x0000000c0500788c */ /* 0x000fc8000bf24070 */
[----:B------:R-:W-:Y:S01]  /*0c30*/  UISETP.GT.AND.EX UP1, UPT, UR6, URZ, UPT, UP1 ;  /* 0x000000ff0600728c */ /* 0x000fe2000bf24310 */
[----:B-1----:R-:W-:-:S05]  /*0c40*/  IMAD.SHL.U32 R15, R10, 0x2, RZ ;  /* 0x000000020a0f7824 */ /* 0x002fca00078e00ff */
[----:B------:R2:W-:Y:S03]  /*0c50*/  STG.E desc[UR12][R12.64+0xc], R15 ;  /* 0x00000c0f0c007986 */ /* 0x0005e6000c10190c */
[----:B------:R-:W-:Y:S05]  /*0c60*/  BRA.U UP1, `(.L_x_8) ;  /* 0xfffffff501f87547 */ /* 0x000fea000b83ffff */
.L_x_7:
[----:B------:R-:W-:-:S04]  /*0c70*/  UISETP.GT.U32.AND UP1, UPT, UR5, 0x4, UPT ;  /* 0x000000040500788c */ /* 0x000fc8000bf24070 */
[----:B------:R-:W-:-:S09]  /*0c80*/  UISETP.GT.AND.EX UP1, UPT, UR6, URZ, UPT, UP1 ;  /* 0x000000ff0600728c */ /* 0x000fd2000bf24310 */
[----:B------:R-:W-:Y:S05]  /*0c90*/  BRA.U !UP1, `(.L_x_9) ;  /* 0x0000000509107547 */ /* 0x000fea000b800000 */
[----:B------:R-:W0:Y:S01]  /*0ca0*/  LDCU.128 UR16, c[0x0][0x380] ;  /* 0x00007000ff1077ac */ /* 0x000e220008000c00 */
[----:B------:R-:W-:-:S04]  /*0cb0*/  IMAD R9, R7, UR10, RZ ;  /* 0x0000000a07097c24 */ /* 0x000fc8000f8e02ff */
[C---:B------:R-:W-:Y:S02]  /*0cc0*/  IMAD R11, R6.reuse, UR11, R9 ;  /* 0x0000000b060b7c24 */ /* 0x040fe4000f8e0209 */
[----:B------:R-:W-:-:S04]  /*0cd0*/  IMAD.WIDE.U32 R8, R6, UR10, R2 ;  /* 0x0000000a06087c25 */ /* 0x000fc8000f8e0002 */
[----:B------:R-:W-:Y:S01]  /*0ce0*/  IMAD.IADD R9, R9, 0x1, R11 ;  /* 0x0000000109097824 */ /* 0x000fe200078e020b */
[----:B0-----:R-:W-:-:S04]  /*0cf0*/  LEA R10, P0, R8, UR16, 0x2 ;  /* 0x00000010080a7c11 */ /* 0x001fc8000f8010ff */
[----:B------:R-:W-:-:S05]  /*0d00*/  LEA.HI.X R11, R8, UR17, R9, 0x2, P0 ;  /* 0x00000011080b7c11 */ /* 0x000fca00080f1409 */
[----:B------:R-:W3:Y:S01]  /*0d10*/  LDG.E R16, desc[UR12][R10.64] ;  /* 0x0000000c0a107981 */ /* 0x000ee2000c1e1900 */
[----:B------:R-:W-:Y:S01]  /*0d20*/  IMAD R9, R3, UR8, RZ ;  /* 0x0000000803097c24 */ /* 0x000fe2000f8e02ff */
[----:B------:R-:W-:Y:S01]  /*0d30*/  USHF.L.U32 UR15, UR10, 0x2, URZ ;  /* 0x000000020a0f7899 */ /* 0x000fe200080006ff */
[----:B--2---:R-:W-:Y:S01]  /*0d40*/  IMAD.WIDE.U32 R12, R2, UR8, R6 ;  /* 0x00000008020c7c25 */ /* 0x004fe2000f8e0006 */
[----:B------:R-:W-:-:S03]  /*0d50*/  USHF.L.U64.HI UR7, UR10, 0x2, UR11 ;  /* 0x000000020a077899 */ /* 0x000fc6000801020b */
[----:B------:R-:W-:Y:S01]  /*0d60*/  IMAD R4, R2, UR9, R9 ;  /* 0x0000000902047c24 */ /* 0x000fe2000f8e0209 */
[----:B------:R-:W-:Y:S02]  /*0d70*/  LEA R8, P0, R12, UR18, 0x2 ;  /* 0x000000120c087c11 */ /* 0x000fe4000f8010ff */
[----:B------:R-:W-:Y:S01]  /*0d80*/  IADD3 R14, P1, PT, R10, UR15, RZ ;  /* 0x0000000f0a0e7c10 */ /* 0x000fe2000ff3e0ff */
[----:B------:R-:W-:-:S03]  /*0d90*/  IMAD.IADD R9, R4, 0x1, R13 ;  /* 0x0000000104097824 */ /* 0x000fc600078e020d */
[----:B------:R-:W-:Y:S02]  /*0da0*/  IADD3.X R15, PT, PT, R11, UR7, RZ, P1, !PT ;  /* 0x000000070b0f7c10 */ /* 0x000fe40008ffe4ff */
[----:B------:R-:W-:Y:S01]  /*0db0*/  LEA.HI.X R9, R12, UR19, R9, 0x2, P0 ;  /* 0x000000130c097c11 */ /* 0x000fe200080f1409 */
[----:B---3--:R-:W-:-:S05]  /*0dc0*/  IMAD.SHL.U32 R13, R16, 0x2, RZ ;  /* 0x00000002100d7824 */ /* 0x008fca00078e00ff */
[----:B------:R0:W-:Y:S04]  /*0dd0*/  STG.E desc[UR12][R8.64], R13 ;  /* 0x0000000d08007986 */ /* 0x0001e8000c10190c */
[----:B------:R-:W2:Y:S01]  /*0de0*/  LDG.E R12, desc[UR12][R14.64] ;  /* 0x0000000c0e0c7981 */ /* 0x000ea2000c1e1900 */
[----:B------:R-:W-:-:S04]  /*0df0*/  IADD3 R10, P0, PT, R14, UR15, RZ ;  /* 0x0000000f0e0a7c10 */ /* 0x000fc8000ff1e0ff */
[----:B------:R-:W-:Y:S02]  /*0e00*/  IADD3.X R11, PT, PT, R15, UR7, RZ, P0, !PT ;  /* 0x000000070f0b7c10 */ /* 0x000fe400087fe4ff */
[----:B--2---:R-:W-:-:S05]  /*0e10*/  SHF.L.U32 R19, R12, 0x1, RZ ;  /* 0x000000010c137819 */ /* 0x004fca00000006ff */
[----:B------:R1:W-:Y:S04]  /*0e20*/  STG.E desc[UR12][R8.64+0x4], R19 ;  /* 0x0000041308007986 */ /* 0x0003e8000c10190c */
[----:B------:R-:W2:Y:S01]  /*0e30*/  LDG.E R12, desc[UR12][R10.64] ;  /* 0x0000000c0a0c7981 */ /* 0x000ea2000c1e1900 */
[----:B------:R-:W-:-:S04]  /*0e40*/  IADD3 R16, P0, PT, R10, UR15, RZ ;  /* 0x0000000f0a107c10 */ /* 0x000fc8000ff1e0ff */
[----:B------:R-:W-:Y:S01]  /*0e50*/  IADD3.X R17, PT, PT, R11, UR7, RZ, P0, !PT ;  /* 0x000000070b117c10 */ /* 0x000fe200087fe4ff */
[----:B--2---:R-:W-:-:S05]  /*0e60*/  IMAD.SHL.U32 R21, R12, 0x2, RZ ;  /* 0x000000020c157824 */ /* 0x004fca00078e00ff */
        /* <DEDUP_REMOVED lines=9> */
[----:B------:R-:W-:Y:S02]  /*0f00*/  LEA.HI.X R11, R14, UR17, R11, 0x2, P0 ;  /* 0x000000110e0b7c11 */ /* 0x000fe400080f140b */
[----:B-1----:R-:W-:-:S05]  /*0f10*/  SHF.L.U32 R19, R16, 0x1, RZ ;  /* 0x0000000110137819 */ /* 0x002fca00000006ff */
        /* <DEDUP_REMOVED lines=14> */
[----:B------:R0:W-:Y:S04]  /*1000*/  STG.E desc[UR12][R12.64+0x4], R19 ;  /* 0x000004130c007986 */ /* 0x0001e8000c10190c */
[----:B------:R-:W2:Y:S01]  /*1010*/  LDG.E R4, desc[UR12][R8.64] ;  /* 0x0000000c08047981 */ /* 0x000ea2000c1e1900 */
[----:B------:R-:W-:-:S04]  /*1020*/  IADD3 R10, P0, PT, R8, UR15, RZ ;  /* 0x0000000f080a7c10 */ /* 0x000fc8000ff1e0ff */
[----:B------:R-:W-:Y:S02]  /*1030*/  IADD3.X R11, PT, PT, R9, UR7, RZ, P0, !PT ;  /* 0x00000007090b7c10 */ /* 0x000fe400087fe4ff */
[----:B--2---:R-:W-:-:S05]  /*1040*/  SHF.L.U32 R21, R4, 0x1, RZ ;  /* 0x0000000104157819 */ /* 0x004fca00000006ff */
[----:B------:R0:W-:Y:S04]  /*1050*/  STG.E desc[UR12][R12.64+0x8], R21 ;  /* 0x000008150c007986 */ /* 0x0001e8000c10190c */
[----:B------:R-:W1:Y:S01]  /*1060*/  LDG.E R10, desc[UR12][R10.64] ;  /* 0x0000000c0a0a7981 */ /* 0x000e62000c1e1900 */
[----:B------:R-:W-:Y:S01]  /*1070*/  IADD3 R6, P0, PT, R6, 0x8, RZ ;  /* 0x0000000806067810 */ /* 0x000fe20007f1e0ff */
[----:B------:R-:W-:-:S04]  /*1080*/  UIADD3 UR5, UP0, UPT, UR5, -0x8, URZ ;  /* 0xfffffff805057890 */ /* 0x000fc8000ff1e0ff */
[----:B------:R-:W-:Y:S01]  /*1090*/  IMAD.X R7, RZ, RZ, R7, P0 ;  /* 0x000000ffff077224 */ /* 0x000fe200000e0607 */
[----:B------:R-:W-:Y:S02]  /*10a0*/  UIADD3.X UR6, UPT, UPT, UR6, -0x1, URZ, UP0, !UPT ;  /* 0xffffffff06067890 */ /* 0x000fe400087fe4ff */
[----:B------:R-:W-:Y:S01]  /*10b0*/  UPLOP3.LUT UP0, UPT, UPT, UPT, UPT, 0x40, 0x4 ;  /* 0x000000000004789c */ /* 0x000fe20003f0e870 */
[----:B-1----:R-:W-:-:S05]  /*10c0*/  IMAD.SHL.U32 R15, R10, 0x2, RZ ;  /* 0x000000020a0f7824 */ /* 0x002fca00078e00ff */
[----:B------:R0:W-:Y:S05]  /*10d0*/  STG.E desc[UR12][R12.64+0xc], R15 ;  /* 0x00000c0f0c007986 */ /* 0x0001ea000c10190c */
.L_x_9:
[----:B------:R-:W-:-:S04]  /*10e0*/  UISETP.NE.U32.AND UP1, UPT, UR5, URZ, UPT ;  /* 0x000000ff0500728c */ /* 0x000fc8000bf25070 */
[----:B------:R-:W-:-:S09]  /*10f0*/  UISETP.NE.OR.EX UP0, UPT, UR6, URZ, UP0, UP1 ;  /* 0x000000ff0600728c */ /* 0x000fd20008705710 */
[----:B------:R-:W-:Y:S05]  /*1100*/  BRA.U !UP0, `(.L_x_5) ;  /* 0x0000000108a07547 */ /* 0x000fea000b800000 */
.L_x_6:
[----:B------:R-:W1:Y:S01]  /*1110*/  LDCU.128 UR16, c[0x0][0x380] ;  /* 0x00007000ff1077ac */ /* 0x000e620008000c00 */
[----:B------:R-:W-:Y:S02]  /*1120*/  USHF.L.U64.HI UR7, UR10, 0x2, UR11 ;  /* 0x000000020a077899 */ /* 0x000fe4000801020b */
[----:B------:R-:W-:-:S12]  /*1130*/  USHF.L.U32 UR15, UR10, 0x2, URZ ;  /* 0x000000020a0f7899 */ /* 0x000fd800080006ff */
.L_x_10:
[----:B------:R-:W-:Y:S02]  /*1140*/  IMAD R11, R7, UR10, RZ ;  /* 0x0000000a070b7c24 */ /* 0x000fe4000f8e02ff */
[----:B---3--:R-:W-:-:S04]  /*1150*/  IMAD.WIDE.U32 R8, R6, UR10, R2 ;  /* 0x0000000a06087c25 */ /* 0x008fc8000f8e0002 */
[----:B------:R-:W-:Y:S01]  /*1160*/  IMAD R11, R6, UR11, R11 ;  /* 0x0000000b060b7c24 */ /* 0x000fe2000f8e020b */
[----:B-1----:R-:W-:-:S03]  /*1170*/  LEA R10, P0, R8, UR16, 0x2 ;  /* 0x00000010080a7c11 */ /* 0x002fc6000f8010ff */
[----:B------:R-:W-:-:S05]  /*1180*/  IMAD.IADD R11, R9, 0x1, R11 ;  /* 0x00000001090b7824 */ /* 0x000fca00078e020b */
[----:B------:R-:W-:-:S05]  /*1190*/  LEA.HI.X R11, R8, UR17, R11, 0x2, P0 ;  /* 0x00000011080b7c11 */ /* 0x000fca00080f140b */
[----:B------:R-:W3:Y:S01]  /*11a0*/  LDG.E R4, desc[UR12][R10.64] ;  /* 0x0000000c0a047981 */ /* 0x000ee2000c1e1900 */
[----:B------:R-:W-:Y:S01]  /*11b0*/  IMAD R9, R3, UR8, RZ ;  /* 0x0000000803097c24 */ /* 0x000fe2000f8e02ff */
[----:B------:R-:W-:Y:S01]  /*11c0*/  IADD3 R14, P1, PT, R10, UR15, RZ ;  /* 0x0000000f0a0e7c10 */ /* 0x000fe2000ff3e0ff */
[----:B0-2---:R-:W-:-:S03]  /*11d0*/  IMAD.WIDE.U32 R12, R2, UR8, R6 ;  /* 0x00000008020c7c25 */ /* 0x005fc6000f8e0006 */
[----:B------:R-:W-:Y:S01]  /*11e0*/  IADD3.X R15, PT, PT, R11, UR7, RZ, P1, !PT ;  /* 0x000000070b0f7c10 */ /* 0x000fe20008ffe4ff */
[----:B------:R-:W-:Y:S01]  /*11f0*/  IMAD R9, R2, UR9, R9 ;  /* 0x0000000902097c24 */ /* 0x000fe2000f8e0209 */
[----:B------:R-:W-:-:S04]  /*1200*/  LEA R8, P0, R12, UR18, 0x2 ;  /* 0x000000120c087c11 */ /* 0x000fc8000f8010ff */
[----:B------:R-:W-:-:S04]  /*1210*/  IADD3 R9, PT, PT, R13, R9, RZ ;  /* 0x000000090d097210 */ /* 0x000fc80007ffe0ff */
[----:B------:R-:W-:Y:S01]  /*1220*/  LEA.HI.X R9, R12, UR19, R9, 0x2, P0 ;  /* 0x000000130c097c11 */ /* 0x000fe200080f1409 */
[----:B---3--:R-:W-:-:S05]  /*1230*/  IMAD.SHL.U32 R17, R4, 0x2, RZ ;  /* 0x0000000204117824 */ /* 0x008fca00078e00ff */
        /* <DEDUP_REMOVED lines=12> */
[----:B------:R-:W-:Y:S01]  /*1300*/  UIADD3 UR5, UP0, UPT, UR5, -0x4, URZ ;  /* 0xfffffffc05057890 */ /* 0x000fe2000ff1e0ff */
[----:B------:R-:W-:-:S03]  /*1310*/  IADD3 R6, P0, PT, R6, 0x4, RZ ;  /* 0x0000000406067810 */ /* 0x000fc60007f1e0ff */
[----:B------:R-:W-:Y:S02]  /*1320*/  UIADD3.X UR6, UPT, UPT, UR6, -0x1, URZ, UP0, !UPT ;  /* 0xffffffff06067890 */ /* 0x000fe400087fe4ff */
[----:B------:R-:W-:Y:S01]  /*1330*/  UISETP.NE.U32.AND UP0, UPT, UR5, URZ, UPT ;  /* 0x000000ff0500728c */ /* 0x000fe2000bf05070 */
[----:B------:R-:W-:-:S03]  /*1340*/  IMAD.X R7, RZ, RZ, R7, P0 ;  /* 0x000000ffff077224 */ /* 0x000fc600000e0607 */
[----:B------:R-:W-:Y:S01]  /*1350*/  UISETP.NE.AND.EX UP0, UPT, UR6, URZ, UPT, UP0 ;  /* 0x000000ff0600728c */ /* 0x000fe2000bf05300 */
[----:B--2---:R-:W-:-:S05]  /*1360*/  SHF.L.U32 R15, R12, 0x1, RZ ;  /* 0x000000010c0f7819 */ /* 0x004fca00000006ff */
[----:B------:R3:W-:Y:S03]  /*1370*/  STG.E desc[UR12][R8.64+0xc], R15 ;  /* 0x00000c0f08007986 */ /* 0x0007e6000c10190c */
[----:B------:R-:W-:Y:S05]  /*1380*/  BRA.U UP0, `(.L_x_10) ;  /* 0xfffffffd006c7547 */ /* 0x000fea000b83ffff */
.L_x_5:
[----:B------:R-:W-:Y:S01]  /*1390*/  ISETP.NE.U32.AND P0, PT, RZ, UR14, PT ;  /* 0x0000000eff007c0c */ /* 0x000fe2000bf05070 */
[----:B------:R-:W1:Y:S03]  /*13a0*/  LDCU.128 UR20, c[0x0][0x380] ;  /* 0x00007000ff1477ac */ /* 0x000e660008000c00 */
[----:B------:R-:W-:-:S13]  /*13b0*/  ISETP.NE.AND.EX P0, PT, RZ, UR4, PT, P0 ;  /* 0x00000004ff007c0c */ /* 0x000fda000bf05300 */
[----:B-1----:R-:W-:Y:S05]  /*13c0*/  @!P0 EXIT ;  /* 0x000000000000894d */ /* 0x002fea0003800000 */
.L_x_11:
[----:B---3--:R-:W-:Y:S02]  /*13d0*/  IMAD R9, R5, UR10, RZ ;  /* 0x0000000a05097c24 */ /* 0x008fe4000f8e02ff */
[----:B------:R-:W-:Y:S02]  /*13e0*/  IMAD.MOV.U32 R6, RZ, RZ, R2 ;  /* 0x000000ffff067224 */ /* 0x000fe400078e0002 */
[----:B-1----:R-:W-:Y:S02]  /*13f0*/  IMAD.MOV.U32 R7, RZ, RZ, R3 ;  /* 0x000000ffff077224 */ /* 0x002fe400078e0003 */
[C---:B------:R-:W-:Y:S02]  /*1400*/  IMAD R9, R0.reuse, UR11, R9 ;  /* 0x0000000b00097c24 */ /* 0x040fe4000f8e0209 */
[----:B------:R-:W-:-:S05]  /*1410*/  IMAD.WIDE.U32 R6, R0, UR10, R6 ;  /* 0x0000000a00067c25 */ /* 0x000fca000f8e0006 */
[----:B------:R-:W-:Y:S02]  /*1420*/  IADD3 R7, PT, PT, R7, R9, RZ ;  /* 0x0000000907077210 */ /* 0x000fe40007ffe0ff */
[----:B------:R-:W-:-:S04]  /*1430*/  LEA R8, P0, R6, UR20, 0x2 ;  /* 0x0000001406087c11 */ /* 0x000fc8000f8010ff */
[----:B------:R-:W-:-:S05]  /*1440*/  LEA.HI.X R9, R6, UR21, R7, 0x2, P0 ;  /* 0x0000001506097c11 */ /* 0x000fca00080f1407 */
[----:B------:R-:W3:Y:S01]  /*1450*/  LDG.E R8, desc[UR12][R8.64] ;  /* 0x0000000c08087981 */ /* 0x000ee2000c1e1900 */
[----:B------:R-:W-:Y:S01]  /*1460*/  IMAD R11, R3, UR8, RZ ;  /* 0x00000008030b7c24 */ /* 0x000fe2000f8e02ff */
[----:B------:R-:W-:Y:S01]  /*1470*/  UIADD3 UR14, UP0, UPT, UR14, -0x1, URZ ;  /* 0xffffffff0e0e7890 */ /* 0x000fe2000ff1e0ff */
[----:B------:R-:W-:Y:S02]  /*1480*/  IMAD.MOV.U32 R4, RZ, RZ, R0 ;  /* 0x000000ffff047224 */ /* 0x000fe400078e0000 */
[C---:B------:R-:W-:Y:S01]  /*1490*/  IMAD R11, R2.reuse, UR9, R11 ;  /* 0x00000009020b7c24 */ /* 0x040fe2000f8e020b */
[----:B------:R-:W-:Y:S01]  /*14a0*/  UIADD3.X UR4, UPT, UPT, UR4, -0x1, URZ, UP0, !UPT ;  /* 0xffffffff04047890 */ /* 0x000fe200087fe4ff */
[----:B------:R-:W-:Y:S01]  /*14b0*/  IMAD.WIDE.U32 R6, R2, UR8, R4 ;  /* 0x0000000802067c25 */ /* 0x000fe2000f8e0004 */
[----:B------:R-:W-:-:S03]  /*14c0*/  UISETP.NE.U32.AND UP0, UPT, UR14, URZ, UPT ;  /* 0x000000ff0e00728c */ /* 0x000fc6000bf05070 */
[----:B------:R-:W-:Y:S01]  /*14d0*/  IMAD.IADD R7, R11, 0x1, R7 ;  /* 0x000000010b077824 */ /* 0x000fe200078e0207 */
[----:B------:R-:W-:Y:S01]  /*14e0*/  LEA R10, P0, R6, UR22, 0x2 ;  /* 0x00000016060a7c11 */ /* 0x000fe2000f8010ff */
[----:B------:R-:W-:-:S03]  /*14f0*/  UISETP.NE.AND.EX UP0, UPT, UR4, URZ, UPT, UP0 ;  /* 0x000000ff0400728c */ /* 0x000fc6000bf05300 */
[----:B------:R-:W-:Y:S02]  /*1500*/  LEA.HI.X R11, R6, UR23, R7, 0x2, P0 ;  /* 0x00000017060b7c11 */ /* 0x000fe400080f1407 */
[----:B------:R-:W-:-:S04]  /*1510*/  IADD3 R0, P0, PT, R0, 0x1, RZ ;  /* 0x0000000100007810 */ /* 0x000fc80007f1e0ff */
[----:B------:R-:W-:Y:S01]  /*1520*/  IADD3.X R5, PT, PT, RZ, R5, RZ, P0, !PT ;  /* 0x00000005ff057210 */ /* 0x000fe200007fe4ff */
[----:B---3--:R-:W-:-:S05]  /*1530*/  IMAD.SHL.U32 R7, R8, 0x2, RZ ;  /* 0x0000000208077824 */ /* 0x008fca00078e00ff */
[----:B------:R1:W-:Y:S01]  /*1540*/  STG.E desc[UR12][R10.64], R7 ;  /* 0x000000070a007986 */ /* 0x0003e2000c10190c */
[----:B------:R-:W-:Y:S05]  /*1550*/  BRA.U UP0, `(.L_x_11) ;  /* 0xfffffffd009c7547 */ /* 0x000fea000b83ffff */
[----:B------:R-:W-:Y:S05]  /*1560*/  EXIT ;  /* 0x000000000000794d */ /* 0x000fea0003800000 */
        .weak           $__internal_1_$__cuda_sm20_div_u64
        .type           $__internal_1_$__cuda_sm20_div_u64,@function
        .size           $__internal_1_$__cuda_sm20_div_u64,(.L_x_24 - $__internal_1_$__cuda_sm20_div_u64)
$__internal_1_$__cuda_sm20_div_u64:
        /* <DEDUP_REMOVED lines=10> */
[----:B------:R-:W-:-:S04]  /*1610*/  IMAD.HI.U32 R8, R6, R11, RZ ;  /* 0x0000000b06087227 */ /* 0x000fc800078e00ff */
[----:B------:R-:W-:Y:S02]  /*1620*/  IMAD.X R13, RZ, RZ, ~R9, P0 ;  /* 0x000000ffff0d7224 */ /* 0x000fe400000e0e09 */
[----:B------:R-:W-:Y:S02]  /*1630*/  IMAD.MOV.U32 R9, RZ, RZ, R6 ;  /* 0x000000ffff097224 */ /* 0x000fe400078e0006 */
[-C--:B------:R-:W-:Y:S02]  /*1640*/  IMAD R15, R7, R13.reuse, RZ ;  /* 0x0000000d070f7224 */ /* 0x080fe400078e02ff */
[----:B------:R-:W-:-:S04]  /*1650*/  IMAD.WIDE.U32 R8, P0, R6, R13, R8 ;  /* 0x0000000d06087225 */ /* 0x000fc80007800008 */
[----:B------:R-:W-:-:S04]  /*1660*/  IMAD.HI.U32 R5, R7, R13, RZ ;  /* 0x0000000d07057227 */ /* 0x000fc800078e00ff */
[----:B------:R-:W-:Y:S01]  /*1670*/  IMAD.HI.U32 R8, P1, R7, R11, R8 ;  /* 0x0000000b07087227 */ /* 0x000fe20007820008 */
[----:B------:R-:W-:-:S04]  /*1680*/  IADD3.X R5, PT, PT, R5, R7, RZ, P0, !PT ;  /* 0x0000000705057210 */ /* 0x000fc800007fe4ff */
[----:B------:R-:W-:-:S04]  /*1690*/  IADD3 R9, P2, PT, R15, R8, RZ ;  /* 0x000000080f097210 */ /* 0x000fc80007f5e0ff */
[----:B------:R-:W-:Y:S01]  /*16a0*/  IADD3.X R5, PT, PT, RZ, RZ, R5, P2, P1 ;  /* 0x000000ffff057210 */ /* 0x000fe200017e2405 */
[----:B------:R-:W-:-:S04]  /*16b0*/  IMAD.WIDE.U32 R6, R9, R2, RZ ;  /* 0x0000000209067225 */ /* 0x000fc800078e00ff */
        /* <DEDUP_REMOVED lines=10> */
[----:B------:R-:W-:-:S03]  /*1760*/  IADD3 R9, P2, PT, R10, R9, RZ ;  /* 0x000000090a097210 */ /* 0x000fc60007f5e0ff */
[----:B------:R-:W-:Y:S02]  /*1770*/  IMAD.X R5, R8, 0x1, R5, P0 ;  /* 0x0000000108057824 */ /* 0x000fe400000e0605 */
        /* <DEDUP_REMOVED lines=11> */
[-C--:B------:R-:W-:Y:S01]  /*1830*/  IMAD R7, R5, R2.reuse, R7 ;  /* 0x0000000205077224 */ /* 0x080fe200078e0207 */
[----:B------:R-:W-:-:S03]  /*1840*/  IADD3 R11, P2, PT, R13, -R2, RZ ;  /* 0x800000020d0b7210 */ /* 0x000fc60007f5e0ff */
[----:B------:R-:W-:Y:S01]  /*1850*/  IMAD.X R12, RZ, RZ, ~R7, P1 ;  /* 0x000000ffff0c7224 */ /* 0x000fe200008e0e07 */
[----:B------:R-:W-:-:S03]  /*1860*/  IADD3 R8, P1, PT, R9, 0x1, RZ ;  /* 0x0000000109087810 */ /* 0x000fc60007f3e0ff */
[C---:B------:R-:W-:Y:S01]  /*1870*/  IMAD.X R10, R12.reuse, 0x1, ~R3, P2 ;  /* 0x000000010c0a7824 */ /* 0x040fe200010e0e03 */
[----:B------:R-:W-:Y:S02]  /*1880*/  ISETP.GE.U32.AND.EX P0, PT, R12, R3, PT, P0 ;  /* 0x000000030c00720c */ /* 0x000fe40003f06100 */
[----:B------:R-:W-:Y:S02]  /*1890*/  IADD3.X R6, PT, PT, RZ, R5, RZ, P1, !PT ;  /* 0x00000005ff067210 */ /* 0x000fe40000ffe4ff */
[----:B------:R-:W-:Y:S02]  /*18a0*/  SEL R11, R11, R13, P0 ;  /* 0x0000000d0b0b7207 */ /* 0x000fe40000000000 */
[----:B------:R-:W-:Y:S02]  /*18b0*/  SEL R8, R8, R9, P0 ;  /* 0x0000000908087207 */ /* 0x000fe40000000000 */
[----:B------:R-:W-:Y:S02]  /*18c0*/  SEL R10, R10, R12, P0 ;  /* 0x0000000c0a0a7207 */ /* 0x000fe40000000000 */
[----:B------:R-:W-:-:S02]  /*18d0*/  SEL R7, R6, R5, P0 ;  /* 0x0000000506077207 */ /* 0x000fc40000000000 */
[----:B------:R-:W-:Y:S02]  /*18e0*/  ISETP.GE.U32.AND P0, PT, R11, R2, PT ;  /* 0x000000020b00720c */ /* 0x000fe40003f06070 */
[----:B------:R-:W-:Y:S02]  /*18f0*/  IADD3 R5, P2, PT, R8, 0x1, RZ ;  /* 0x0000000108057810 */ /* 0x000fe40007f5e0ff */
[----:B------:R-:W-:Y:S02]  /*1900*/  ISETP.GE.U32.AND.EX P0, PT, R10, R3, PT, P0 ;  /* 0x000000030a00720c */ /* 0x000fe40003f06100 */
[----:B------:R-:W-:Y:S01]  /*1910*/  ISETP.NE.U32.AND P1, PT, R2, RZ, PT ;  /* 0x000000ff0200720c */ /* 0x000fe20003f25070 */
[----:B------:R-:W-:Y:S01]  /*1920*/  IMAD.X R6, RZ, RZ, R7, P2 ;  /* 0x000000ffff067224 */ /* 0x000fe200010e0607 */
[----:B------:R-:W-:Y:S01]  /*1930*/  SEL R2, R5, R8, P0 ;  /* 0x0000000805027207 */ /* 0x000fe20000000000 */
[----:B------:R-:W-:Y:S01]  /*1940*/  IMAD.MOV.U32 R5, RZ, RZ, 0x0 ;  /* 0x00000000ff057424 */ /* 0x000fe200078e00ff */
[----:B------:R-:W-:-:S02]  /*1950*/  ISETP.NE.AND.EX P1, PT, R3, RZ, PT, P1 ;  /* 0x000000ff0300720c */ /* 0x000fc40003f25310 */
[----:B------:R-:W-:Y:S02]  /*1960*/  SEL R3, R6, R7, P0 ;  /* 0x0000000706037207 */ /* 0x000fe40000000000 */
[----:B------:R-:W-:Y:S02]  /*1970*/  SEL R2, R2, 0xffffffff, P1 ;  /* 0xffffffff02027807 */ /* 0x000fe40000800000 */
[----:B------:R-:W-:Y:S01]  /*1980*/  SEL R3, R3, 0xffffffff, P1 ;  /* 0xffffffff03037807 */ /* 0x000fe20000800000 */
[----:B------:R-:W-:Y:S06]  /*1990*/  RET.REL.NODEC R4 `(_Z21per_column_row_kernelPjS_yy) ;  /* 0xffffffe404987950 */ /* 0x000fec0003c3ffff */
.L_x_12:
        /* <DEDUP_REMOVED lines=14> */
.L_x_24:


//--------------------- .text._Z21per_row_column_kernelPjS_yy --------------------------
	.section	.text._Z21per_row_column_kernelPjS_yy,"ax",@progbits
	.align	128
        .global         _Z21per_row_column_kernelPjS_yy
        .type           _Z21per_row_column_kernelPjS_yy,@function
        .size           _Z21per_row_column_kernelPjS_yy,(.L_x_25 - _Z21per_row_column_kernelPjS_yy)
        .other          _Z21per_row_column_kernelPjS_yy,@"STO_CUDA_ENTRY STV_DEFAULT"
_Z21per_row_column_kernelPjS_yy:
.text._Z21per_row_column_kernelPjS_yy:
[----:B------:R-:W-:Y:S01]  /*0000*/  LDC R1, c[0x0][0x37c] ;  /* 0x0000df00ff017b82 */ /* 0x000fe20000000800 */
[----:B------:R-:W0:Y:S01]  /*0010*/  S2R R3, SR_TID.X ;  /* 0x0000000000037919 */ /* 0x000e220000002100 */
[----:B------:R-:W1:Y:S06]  /*0020*/  LDCU UR5, c[0x0][0x39c] ;  /* 0x00007380ff0577ac */ /* 0x000e6c0008000800 */
[----:B------:R-:W0:Y:S01]  /*0030*/  S2UR UR4, SR_CTAID.X ;  /* 0x00000000000479c3 */ /* 0x000e220000002500 */
[----:B------:R-:W2:Y:S07]  /*0040*/  LDCU.64 UR12, c[0x0][0x358] ;  /* 0x00006b00ff0c77ac */ /* 0x000eae0008000a00 */
[----:B------:R-:W0:Y:S01]  /*0050*/  LDC R0, c[0x0][0x360] ;  /* 0x0000d800ff007b82 */ /* 0x000e220000000800 */
[----:B-1----:R-:W-:Y:S01]  /*0060*/  UISETP.NE.U32.AND UP0, UPT, UR5, URZ, UPT ;  /* 0x000000ff0500728c */ /* 0x002fe2000bf05070 */
[----:B0-----:R-:W-:-:S08]  /*0070*/  IMAD R0, R0, UR4, R3 ;  /* 0x0000000400007c24 */ /* 0x001fd0000f8e0203 */
[----:B--2---:R-:W-:Y:S05]  /*0080*/  BRA.U UP0, `(.L_x_13) ;  /* 0x0000000100547547 */ /* 0x004fea000b800000 */
        /* <DEDUP_REMOVED lines=21> */
.L_x_13:
[----:B------:R-:W-:-:S07]  /*01e0*/  MOV R4, 0x200 ;  /* 0x0000020000047802 */ /* 0x000fce0000000f00 */
[----:B------:R-:W-:Y:S05]  /*01f0*/  CALL.REL.NOINC `($__internal_2_$__cuda_sm20_div_u64) ;  /* 0x0000001000e07944 */ /* 0x000fea0003c00000 */
.L_x_14:
        /* <DEDUP_REMOVED lines=34> */
.L_x_18:
[----:B--2---:R-:W-:Y:S02]  /*0420*/  IMAD R11, R3, UR10, RZ ;  /* 0x0000000a030b7c24 */ /* 0x004fe4000f8e02ff */
[----:B------:R-:W-:-:S04]  /*0430*/  IMAD.WIDE.U32 R8, R2, UR10, R6 ;  /* 0x0000000a02087c25 */ /* 0x000fc8000f8e0006 */
[----:B------:R-:W-:Y:S01]  /*0440*/  IMAD R4, R2, UR11, R11 ;  /* 0x0000000b02047c24 */ /* 0x000fe2000f8e020b */
[----:B0-----:R-:W-:-:S03]  /*0450*/  LEA R10, P0, R8, UR16, 0x2 ;  /* 0x00000010080a7c11 */ /* 0x001fc6000f8010ff */
[----:B------:R-:W-:-:S05]  /*0460*/  IMAD.IADD R9, R9, 0x1, R4 ;  /* 0x0000000109097824 */ /* 0x000fca00078e0204 */
[----:B------:R-:W-:-:S05]  /*0470*/  LEA.HI.X R11, R8, UR17, R9, 0x2, P0 ;  /* 0x00000011080b7c11 */ /* 0x000fca00080f1409 */
[----:B------:R-:W2:Y:S01]  /*0480*/  LDG.E R14, desc[UR12][R10.64] ;  /* 0x0000000c0a0e7981 */ /* 0x000ea2000c1e1900 */
[----:B------:R-:W-:Y:S01]  /*0490*/  MOV R8, R2 ;  /* 0x0000000200087202 */ /* 0x000fe20000000f00 */
[----:B------:R-:W-:Y:S02]  /*04a0*/  IMAD R13, R7, UR8, RZ ;  /* 0x00000008070d7c24 */ /* 0x000fe4000f8e02ff */
[----:B------:R-:W-:Y:S02]  /*04b0*/  IMAD.MOV.U32 R9, RZ, RZ, R3 ;  /* 0x000000ffff097224 */ /* 0x000fe400078e0003 */
[C---:B------:R-:W-:Y:S02]  /*04c0*/  IMAD R13, R6.reuse, UR9, R13 ;  /* 0x00000009060d7c24 */ /* 0x040fe4000f8e020d */
[----:B------:R-:W-:-:S04]  /*04d0*/  IMAD.WIDE.U32 R8, R6, UR8, R8 ;  /* 0x0000000806087c25 */ /* 0x000fc8000f8e0008 */
[----:B------:R-:W-:Y:S01]  /*04e0*/  IMAD.IADD R9, R9, 0x1, R13 ;  /* 0x0000000109097824 */ /* 0x000fe200078e020d */
[----:B------:R-:W-:-:S04]  /*04f0*/  LEA R12, P0, R8, UR18, 0x2 ;  /* 0x00000012080c7c11 */ /* 0x000fc8000f8010ff */
[----:B------:R-:W-:Y:S01]  /*0500*/  LEA.HI.X R13, R8, UR19, R9, 0x2, P0 ;  /* 0x00000013080d7c11 */ /* 0x000fe200080f1409 */
[----:B--2---:R-:W-:-:S05]  /*0510*/  IMAD.SHL.U32 R17, R14, 0x2, RZ ;  /* 0x000000020e117824 */ /* 0x004fca00078e00ff */
[----:B------:R0:W-:Y:S04]  /*0520*/  STG.E desc[UR12][R12.64], R17 ;  /* 0x000000110c007986 */ /* 0x0001e8000c10190c */
[----:B------:R-:W2:Y:S01]  /*0530*/  LDG.E R14, desc[UR12][R10.64+0x4] ;  /* 0x0000040c0a0e7981 */ /* 0x000ea2000c1e1900 */
[----:B------:R-:W-:Y:S01]  /*0540*/  USHF.L.U64.HI UR15, UR8, 0x2, UR9 ;  /* 0x00000002080f7899 */ /* 0x000fe20008010209 */
[----:B------:R-:W-:-:S05]  /*0550*/  IADD3 R8, P0, PT, R12, UR7, RZ ;  /* 0x000000070c087c10 */ /* 0x000fca000ff1e0ff */
[----:B------:R-:W-:Y:S02]  /*0560*/  IADD3.X R9, PT, PT, R13, UR15, RZ, P0, !PT ;  /* 0x0000000f0d097c10 */ /* 0x000fe400087fe4ff */
[----:B--2---:R-:W-:-:S05]  /*0570*/  SHF.L.U32 R21, R14, 0x1, RZ ;  /* 0x000000010e157819 */ /* 0x004fca00000006ff */
[----:B------:R1:W-:Y:S04]  /*0580*/  STG.E desc[UR12][R8.64], R21 ;  /* 0x0000001508007986 */ /* 0x0003e8000c10190c */
[----:B------:R-:W2:Y:S01]  /*0590*/  LDG.E R16, desc[UR12][R10.64+0x8] ;  /* 0x0000080c0a107981 */ /* 0x000ea2000c1e1900 */
[----:B------:R-:W-:-:S04]  /*05a0*/  IADD3 R14, P0, PT, R8, UR7, RZ ;  /* 0x00000007080e7c10 */ /* 0x000fc8000ff1e0ff */
[----:B------:R-:W-:Y:S02]  /*05b0*/  IADD3.X R15, PT, PT, R9, UR15, RZ, P0, !PT ;  /* 0x0000000f090f7c10 */ /* 0x000fe400087fe4ff */
[----:B0-----:R-:W-:Y:S01]  /*05c0*/  IADD3 R12, P0, PT, R6, 0x4, RZ ;  /* 0x00000004060c7810 */ /* 0x001fe20007f1e0ff */
[----:B--2---:R-:W-:-:S05]  /*05d0*/  IMAD.SHL.U32 R23, R16, 0x2, RZ ;  /* 0x0000000210177824 */ /* 0x004fca00078e00ff */
[----:B------:R0:W-:Y:S04]  /*05e0*/  STG.E desc[UR12][R14.64], R23 ;  /* 0x000000170e007986 */ /* 0x0001e8000c10190c */
[----:B------:R-:W2:Y:S01]  /*05f0*/  LDG.E R20, desc[UR12][R10.64+0xc] ;  /* 0x00000c0c0a147981 */ /* 0x000ea2000c1e1900 */
[----:B------:R-:W-:Y:S01]  /*0600*/  IMAD.X R13, RZ, RZ, R7, P0 ;  /* 0x000000ffff0d7224 */ /* 0x000fe200000e0607 */
[----:B------:R-:W-:Y:S01]  /*0610*/  IADD3 R16, P0, PT, R14, UR7, RZ ;  /* 0x000000070e107c10 */ /* 0x000fe2000ff1e0ff */
[----:B------:R-:W-:-:S04]  /*0620*/  IMAD.WIDE.U32 R18, R2, UR10, R12 ;  /* 0x0000000a02127c25 */ /* 0x000fc8000f8e000c */
[----:B------:R-:W-:Y:S01]  /*0630*/  IMAD.IADD R17, R4, 0x1, R19 ;  /* 0x0000000104117824 */ /* 0x000fe200078e0213 */
[----:B-1----:R-:W-:-:S04]  /*0640*/  LEA R8, P1, R18, UR16, 0x2 ;  /* 0x0000001012087c11 */ /* 0x002fc8000f8210ff */
[----:B------:R-:W-:Y:S02]  /*0650*/  LEA.HI.X R9, R18, UR17, R17, 0x2, P1 ;  /* 0x0000001112097c11 */ /* 0x000fe400088f1411 */
[----:B------:R-:W-:Y:S02]  /*0660*/  IADD3.X R17, PT, PT, R15, UR15, RZ, P0, !PT ;  /* 0x0000000f0f117c10 */ /* 0x000fe400087fe4ff */
[----:B--2---:R-:W-:-:S05]  /*0670*/  SHF.L.U32 R19, R20, 0x1, RZ ;  /* 0x0000000114137819 */ /* 0x004fca00000006ff */
[----:B------:R1:W-:Y:S04]  /*0680*/  STG.E desc[UR12][R16.64], R19 ;  /* 0x0000001310007986 */ /* 0x0003e8000c10190c */
[----:B0-----:R-:W2:Y:S01]  /*0690*/  LDG.E R14, desc[UR12][R8.64] ;  /* 0x0000000c080e7981 */ /* 0x001ea2000c1e1900 */
[----:B------:R-:W-:Y:S02]  /*06a0*/  VIADD R15, R6, 0x4 ;  /* 0x00000004060f7836 */ /* 0x000fe40000000000 */
[----:B------:R-:W-:Y:S02]  /*06b0*/  IMAD R12, R13, UR8, RZ ;  /* 0x000000080d0c7c24 */ /* 0x000fe4000f8e02ff */
[----:B------:R-:W-:Y:S02]  /*06c0*/  IMAD.MOV.U32 R10, RZ, RZ, R2 ;  /* 0x000000ffff0a7224 */ /* 0x000fe400078e0002 */
[----:B------:R-:W-:-:S02]  /*06d0*/  IMAD.MOV.U32 R11, RZ, RZ, R3 ;  /* 0x000000ffff0b7224 */ /* 0x000fc400078e0003 */
[C---:B------:R-:W-:Y:S02]  /*06e0*/  IMAD R13, R15.reuse, UR9, R12 ;  /* 0x000000090f0d7c24 */ /* 0x040fe4000f8e020c */
[----:B------:R-:W-:-:S03]  /*06f0*/  IMAD.WIDE.U32 R10, R15, UR8, R10 ;  /* 0x000000080f0a7c25 */ /* 0x000fc6000f8e000a */
[----:B------:R-:W-:Y:S02]  /*0700*/  LEA R12, P0, R10, UR18, 0x2 ;  /* 0x000000120a0c7c11 */ /* 0x000fe4000f8010ff */
[----:B------:R-:W-:-:S04]  /*0710*/  IADD3 R11, PT, PT, R11, R13, RZ ;  /* 0x0000000d0b0b7210 */ /* 0x000fc80007ffe0ff */
[----:B------:R-:W-:Y:S01]  /*0720*/  LEA.HI.X R13, R10, UR19, R11, 0x2, P0 ;  /* 0x000000130a0d7c11 */ /* 0x000fe200080f140b */
[----:B--2---:R-:W-:-:S05]  /*0730*/  IMAD.SHL.U32 R21, R14, 0x2, RZ ;  /* 0x000000020e157824 */ /* 0x004fca00078e00ff */
[----:B------:R0:W-:Y:S04]  /*0740*/  STG.E desc[UR12][R12.64], R21 ;  /* 0x000000150c007986 */ /* 0x0001e8000c10190c */
[----:B------:R-:W1:Y:S01]  /*0750*/  LDG.E R14, desc[UR12][R8.64+0x4] ;  /* 0x0000040c080e7981 */ /* 0x000e62000c1e1900 */
[----:B------:R-:W-:-:S04]  /*0760*/  IADD3 R10, P0, PT, R12, UR7, RZ ;  /* 0x000000070c0a7c10 */ /* 0x000fc8000ff1e0ff */
[----:B------:R-:W-:Y:S01]  /*0770*/  IADD3.X R11, PT, PT, R13, UR15, RZ, P0, !PT ;  /* 0x0000000f0d0b7c10 */ /* 0x000fe200087fe4ff */
[----:B-1----:R-:W-:-:S05]  /*0780*/  IMAD.SHL.U32 R17, R14, 0x2, RZ ;  /* 0x000000020e117824 */ /* 0x002fca00078e00ff */
        /* <DEDUP_REMOVED lines=8> */
[----:B------:R-:W-:Y:S02]  /*0810*/  IADD3.X R13, PT, PT, RZ, R7, RZ, P0, !PT ;  /* 0x00000007ff0d7210 */ /* 0x000fe400007fe4ff */
[----:B------:R-:W-:Y:S01]  /*0820*/  IADD3 R16, P0, PT, R14, UR7, RZ ;  /* 0x000000070e107c10 */ /* 0x000fe2000ff1e0ff */
[----:B------:R-:W-:-:S03]  /*0830*/  IMAD.WIDE.U32 R18, R2, UR10, R12 ;  /* 0x0000000a02127c25 */ /* 0x000fc6000f8e000c */
[----:B-1----:R-:W-:Y:S01]  /*0840*/  IADD3.X R17, PT, PT, R15, UR15, RZ, P0, !PT ;  /* 0x0000000f0f117c10 */ /* 0x002fe200087fe4ff */
[----:B------:R-:W-:Y:S01]  /*0850*/  IMAD.IADD R19, R4, 0x1, R19 ;  /* 0x0000000104137824 */ /* 0x000fe200078e0213 */
[----:B------:R-:W-:-:S04]  /*0860*/  LEA R10, P1, R18, UR16, 0x2 ;  /* 0x00000010120a7c11 */ /* 0x000fc8000f8210ff */
[----:B------:R-:W-:Y:S01]  /*0870*/  LEA.HI.X R11, R18, UR17, R19, 0x2, P1 ;  /* 0x00000011120b7c11 */ /* 0x000fe200088f1413 */
[----:B--2---:R-:W-:-:S05]  /*0880*/  IMAD.SHL.U32 R19, R20, 0x2, RZ ;  /* 0x0000000214137824 */ /* 0x004fca00078e00ff */
[----:B------:R1:W-:Y:S04]  /*0890*/  STG.E desc[UR12][R16.64], R19 ;  /* 0x0000001310007986 */ /* 0x0003e8000c10190c */
[----:B0-----:R-:W2:Y:S01]  /*08a0*/  LDG.E R14, desc[UR12][R10.64] ;  /* 0x0000000c0a0e7981 */ /* 0x001ea2000c1e1900 */
[----:B------:R-:W-:Y:S02]  /*08b0*/  VIADD R9, R6, 0x8 ;  /* 0x0000000806097836 */ /* 0x000fe40000000000 */
[----:B------:R-:W-:Y:S02]  /*08c0*/  IMAD R8, R13, UR8, RZ ;  /* 0x000000080d087c24 */ /* 0x000fe4000f8e02ff */
[----:B------:R-:W-:-:S04]  /*08d0*/  IMAD.WIDE.U32 R12, R9, UR8, R2 ;  /* 0x00000008090c7c25 */ /* 0x000fc8000f8e0002 */
[----:B------:R-:W-:Y:S01]  /*08e0*/  IMAD R9, R9, UR9, R8 ;  /* 0x0000000909097c24 */ /* 0x000fe2000f8e0208 */
[----:B------:R-:W-:-:S04]  /*08f0*/  LEA R8, P0, R12, UR18, 0x2 ;  /* 0x000000120c087c11 */ /* 0x000fc8000f8010ff */
[----:B------:R-:W-:-:S04]  /*0900*/  IADD3 R9, PT, PT, R13, R9, RZ ;  /* 0x000000090d097210 */ /* 0x000fc80007ffe0ff */
[----:B------:R-:W-:Y:S01]  /*0910*/  LEA.HI.X R9, R12, UR19, R9, 0x2, P0 ;  /* 0x000000130c097c11 */ /* 0x000fe200080f1409 */
[----:B--2---:R-:W-:-:S05]  /*0920*/  IMAD.SHL.U32 R15, R14, 0x2, RZ ;  /* 0x000000020e0f7824 */ /* 0x004fca00078e00ff */
[----:B------:R0:W-:Y:S04]  /*0930*/  STG.E desc[UR12][R8.64], R15 ;  /* 0x0000000f08007986 */ /* 0x0001e8000c10190c */
[----:B------:R-:W2:Y:S01]  /*0940*/  LDG.E R12, desc[UR12][R10.64+0x4] ;  /* 0x0000040c0a0c7981 */ /* 0x000ea2000c1e1900 */
[----:B-1----:R-:W-:-:S04]  /*0950*/  IADD3 R16, P0, PT, R8, UR7, RZ ;  /* 0x0000000708107c10 */ /* 0x002fc8000ff1e0ff */
        /* <DEDUP_REMOVED lines=8> */
[----:B------:R-:W3:Y:S01]  /*09e0*/  LDG.E R20, desc[UR12][R10.64+0xc] ;  /* 0x00000c0c0a147981 */ /* 0x000ee2000c1e1900 */
[----:B------:R-:W-:-:S04]  /*09f0*/  IADD3 R14, P0, PT, R6, 0xc, RZ ;  /* 0x0000000c060e7810 */ /* 0x000fc80007f1e0ff */
[----:B0-----:R-:W-:Y:S02]  /*0a00*/  IADD3.X R15, PT, PT, RZ, R7, RZ, P0, !PT ;  /* 0x00000007ff0f7210 */ /* 0x001fe400007fe4ff */
[----:B-1----:R-:W-:Y:S01]  /*0a10*/  IADD3 R16, P0, PT, R12, UR7, RZ ;  /* 0x000000070c107c10 */ /* 0x002fe2000ff1e0ff */
[----:B------:R-:W-:-:S03]  /*0a20*/  IMAD.WIDE.U32 R18, R2, UR10, R14 ;  /* 0x0000000a02127c25 */ /* 0x000fc6000f8e000e */
[----:B------:R-:W-:Y:S01]  /*0a30*/  IADD3.X R17, PT, PT, R13, UR15, RZ, P0, !PT ;  /* 0x0000000f0d117c10 */ /* 0x000fe200087fe4ff */
[----:B------:R-:W-:Y:S01]  /*0a40*/  IMAD.IADD R9, R4, 0x1, R19 ;  /* 0x0000000104097824 */ /* 0x000fe200078e0213 */
[----:B------:R-:W-:-:S04]  /*0a50*/  LEA R8, P1, R18, UR16, 0x2 ;  /* 0x0000001012087c11 */ /* 0x000fc8000f8210ff */
[----:B------:R-:W-:Y:S01]  /*0a60*/  LEA.HI.X R9, R18, UR17, R9, 0x2, P1 ;  /* 0x0000001112097c11 */ /* 0x000fe200088f1409 */
[----:B---3--:R-:W-:-:S05]  /*0a70*/  IMAD.SHL.U32 R19, R20, 0x2, RZ ;  /* 0x0000000214137824 */ /* 0x008fca00078e00ff */
[----:B------:R0:W-:Y:S04]  /*0a80*/  STG.E desc[UR12][R16.64], R19 ;  /* 0x0000001310007986 */ /* 0x0001e8000c10190c */
[----:B------:R-:W3:Y:S01]  /*0a90*/  LDG.E R4, desc[UR12][R8.64] ;  /* 0x0000000c08047981 */ /* 0x000ee2000c1e1900 */
[----:B--2---:R-:W-:Y:S02]  /*0aa0*/  IMAD R13, R15, UR8, RZ ;  /* 0x000000080f0d7c24 */ /* 0x004fe4000f8e02ff */
[----:B------:R-:W-:-:S04]  /*0ab0*/  IMAD.WIDE.U32 R10, R14, UR8, R2 ;  /* 0x000000080e0a7c25 */ /* 0x000fc8000f8e0002 */
[----:B------:R-:W-:Y:S01]  /*0ac0*/  IMAD R13, R14, UR9, R13 ;  /* 0x000000090e0d7c24 */ /* 0x000fe2000f8e020d */
[----:B------:R-:W-:-:S03]  /*0ad0*/  LEA R12, P0, R10, UR18, 0x2 ;  /* 0x000000120a0c7c11 */ /* 0x000fc6000f8010ff */
[----:B------:R-:W-:-:S05]  /*0ae0*/  IMAD.IADD R11, R11, 0x1, R13 ;  /* 0x000000010b0b7824 */ /* 0x000fca00078e020d */
[----:B------:R-:W-:Y:S02]  /*0af0*/  LEA.HI.X R13, R10, UR19, R11, 0x2, P0 ;  /* 0x000000130a0d7c11 */ /* 0x000fe400080f140b */
[----:B---3--:R-:W-:-:S05]  /*0b00*/  SHF.L.U32 R21, R4, 0x1, RZ ;  /* 0x0000000104157819 */ /* 0x008fca00000006ff */
[----:B------:R1:W-:Y:S04]  /*0b10*/  STG.E desc[UR12][R12.64], R21 ;  /* 0x000000150c007986 */ /* 0x0003e8000c10190c */
[----:B------:R-:W0:Y:S01]  /*0b20*/  LDG.E R4, desc[UR12][R8.64+0x4] ;  /* 0x0000040c08047981 */ /* 0x000e22000c1e1900 */
[----:B------:R-:W-:-:S04]  /*0b30*/  IADD3 R10, P0, PT, R12, UR7, RZ ;  /* 0x000000070c0a7c10 */ /* 0x000fc8000ff1e0ff */
[----:B------:R-:W-:Y:S01]  /*0b40*/  IADD3.X R11, PT, PT, R13, UR15, RZ, P0, !PT ;  /* 0x0000000f0d0b7c10 */ /* 0x000fe200087fe4ff */
[----:B0-----:R-:W-:-:S05]  /*0b50*/  IMAD.SHL.U32 R17, R4, 0x2, RZ ;  /* 0x0000000204117824 */ /* 0x001fca00078e00ff */
[----:B------:R2:W-:Y:S04]  /*0b60*/  STG.E desc[UR12][R10.64], R17 ;  /* 0x000000110a007986 */ /* 0x0005e8000c10190c */
[----:B------:R-:W3:Y:S01]  /*0b70*/  LDG.E R4, desc[UR12][R8.64+0x8] ;  /* 0x0000080c08047981 */ /* 0x000ee2000c1e1900 */
[----:B------:R-:W-:-:S04]  /*0b80*/  IADD3 R14, P0, PT, R10, UR7, RZ ;  /* 0x000000070a0e7c10 */ /* 0x000fc8000ff1e0ff */
[----:B------:R-:W-:Y:S01]  /*0b90*/  IADD3.X R15, PT, PT, R11, UR15, RZ, P0, !PT ;  /* 0x0000000f0b0f7c10 */ /* 0x000fe200087fe4ff */
[----:B---3--:R-:W-:-:S05]  /*0ba0*/  IMAD.SHL.U32 R19, R4, 0x2, RZ ;  /* 0x0000000204137824 */ /* 0x008fca00078e00ff */
[----:B------:R2:W-:Y:S04]  /*0bb0*/  STG.E desc[UR12][R14.64], R19 ;  /* 0x000000130e007986 */ /* 0x0005e8000c10190c */
[----:B------:R-:W3:Y:S01]  /*0bc0*/  LDG.E R4, desc[UR12][R8.64+0xc] ;  /* 0x00000c0c08047981 */ /* 0x000ee2000c1e1900 */
[----:B-1----:R-:W-:Y:S01]  /*0bd0*/  IADD3 R12, P0, PT, R14, UR7, RZ ;  /* 0x000000070e0c7c10 */ /* 0x002fe2000ff1e0ff */
[----:B------:R-:W-:-:S03]  /*0be0*/  UIADD3 UR5, UP1, UPT, UR5, -0x10, URZ ;  /* 0xfffffff005057890 */ /* 0x000fc6000ff3e0ff */
[----:B------:R-:W-:Y:S01]  /*0bf0*/  IADD3.X R13, PT, PT, R15, UR15, RZ, P0, !PT ;  /* 0x0000000f0f0d7c10 */ /* 0x000fe200087fe4ff */
[----:B------:R-:W-:Y:S01]  /*0c00*/  UIADD3.X UR6, UPT, UPT, UR6, -0x1, URZ, UP1, !UPT ;  /* 0xffffffff06067890 */ /* 0x000fe20008ffe4ff */
[----:B------:R-:W-:Y:S01]  /*0c10*/  IADD3 R6, P0, PT, R6, 0x10, RZ ;  /* 0x0000001006067810 */ /* 0x000fe20007f1e0ff */
[----:B------:R-:W-:-:S03]  /*0c20*/  UISETP.GT.U32.AND UP1, UPT, UR5, 0xc, UPT ;  /* 0x0000000c0500788c */ /* 0x000fc6000bf24070 */
[----:B------:R-:W-:Y:S01]  /*0c30*/  IADD3.X R7, PT, PT, RZ, R7, RZ, P0, !PT ;  /* 0x00000007ff077210 */ /* 0x000fe200007fe4ff */
[----:B------:R-:W-:Y:S01]  /*0c40*/  UISETP.GT.AND.EX UP1, UPT, UR6, URZ, UPT, UP1 ;  /* 0x000000ff0600728c */ /* 0x000fe2000bf24310 */
[----:B---3--:R-:W-:-:S05]  /*0c50*/  IMAD.SHL.U32 R21, R4, 0x2, RZ ;  /* 0x0000000204157824 */ /* 0x008fca00078e00ff */
[----:B------:R2:W-:Y:S03]  /*0c60*/  STG.E desc[UR12][R12.64], R21 ;  /* 0x000000150c007986 */ /* 0x0005e6000c10190c */
[----:B------:R-:W-:Y:S05]  /*0c70*/  BRA.U UP1, `(.L_x_18) ;  /* 0xfffffff501e87547 */ /* 0x000fea000b83ffff */
.L_x_17:
[----:B------:R-:W-:-:S04]  /*0c80*/  UISETP.GT.U32.AND UP1, UPT, UR5, 0x4, UPT ;  /* 0x000000040500788c */ /* 0x000fc8000bf24070 */
[----:B------:R-:W-:-:S09]  /*0c90*/  UISETP.GT.AND.EX UP1, UPT, UR6, URZ, UPT, UP1 ;  /* 0x000000ff0600728c */ /* 0x000fd2000bf24310 */
[----:B------:R-:W-:Y:S05]  /*0ca0*/  BRA.U !UP1, `(.L_x_19) ;  /* 0x0000000509107547 */ /* 0x000fea000b800000 */
[----:B------:R-:W0:Y:S01]  /*0cb0*/  LDCU.128 UR16, c[0x0][0x380] ;  /* 0x00007000ff1077ac */ /* 0x000e220008000c00 */
[----:B--2---:R-:W-:Y:S02]  /*0cc0*/  IMAD R11, R3, UR10, RZ ;  /* 0x0000000a030b7c24 */ /* 0x004fe4000f8e02ff */
[----:B------:R-:W-:-:S04]  /*0cd0*/  IMAD.WIDE.U32 R8, R2, UR10, R6 ;  /* 0x0000000a02087c25 */ /* 0x000fc8000f8e0006 */
[----:B------:R-:W-:-:S04]  /*0ce0*/  IMAD R4, R2, UR11, R11 ;  /* 0x0000000b02047c24 */ /* 0x000fc8000f8e020b */
[----:B------:R-:W-:Y:S01]  /*0cf0*/  IMAD.IADD R9, R4, 0x1, R9 ;  /* 0x0000000104097824 */ /* 0x000fe200078e0209 */
[----:B0-----:R-:W-:-:S04]  /*0d00*/  LEA R10, P0, R8, UR16, 0x2 ;  /* 0x00000010080a7c11 */ /* 0x001fc8000f8010ff */
[----:B------:R-:W-:-:S05]  /*0d10*/  LEA.HI.X R11, R8, UR17, R9, 0x2, P0 ;  /* 0x00000011080b7c11 */ /* 0x000fca00080f1409 */
[----:B------:R-:W2:Y:S01]  /*0d20*/  LDG.E R12, desc[UR12][R10.64] ;  /* 0x0000000c0a0c7981 */ /* 0x000ea2000c1e1900 */
[----:B------:R-:W-:-:S04]  /*0d30*/  IMAD R9, R7, UR8, RZ ;  /* 0x0000000807097c24 */ /* 0x000fc8000f8e02ff */
        /* <DEDUP_REMOVED lines=8> */
[----:B------:R-:W-:Y:S02]  /*0dc0*/  USHF.L.U32 UR15, UR8, 0x2, URZ ;  /* 0x00000002080f7899 */ /* 0x000fe400080006ff */
[----:B------:R-:W-:-:S04]  /*0dd0*/  USHF.L.U64.HI UR7, UR8, 0x2, UR9 ;  /* 0x0000000208077899 */ /* 0x000fc80008010209 */
[----:B------:R-:W-:-:S04]  /*0de0*/  IADD3 R16, P0, PT, R14, UR15, RZ ;  /* 0x0000000f0e107c10 */ /* 0x000fc8000ff1e0ff */
        /* <DEDUP_REMOVED lines=11> */
[----:B-1----:R-:W-:Y:S01]  /*0ea0*/  IADD3 R16, P0, PT, R12, UR15, RZ ;  /* 0x0000000f0c107c10 */ /* 0x002fe2000ff1e0ff */
[----:B------:R-:W-:-:S03]  /*0eb0*/  IMAD.WIDE.U32 R18, R2, UR10, R14 ;  /* 0x0000000a02127c25 */ /* 0x000fc6000f8e000e */
[----:B------:R-:W-:Y:S01]  /*0ec0*/  IADD3.X R17, PT, PT, R13, UR7, RZ, P0, !PT ;  /* 0x000000070d117c10 */ /* 0x000fe200087fe4ff */
[----:B------:R-:W-:Y:S01]  /*0ed0*/  IMAD.IADD R9, R4, 0x1, R19 ;  /* 0x0000000104097824 */ /* 0x000fe200078e0213 */
[----:B------:R-:W-:-:S04]  /*0ee0*/  LEA R8, P1, R18, UR16, 0x2 ;  /* 0x0000001012087c11 */ /* 0x000fc8000f8210ff */
[----:B------:R-:W-:Y:S02]  /*0ef0*/  LEA.HI.X R9, R18, UR17, R9, 0x2, P1 ;  /* 0x0000001112097c11 */ /* 0x000fe400088f1409 */
[----:B--2---:R-:W-:-:S05]  /*0f00*/  SHF.L.U32 R19, R20, 0x1, RZ ;  /* 0x0000000114137819 */ /* 0x004fca00000006ff */
[----:B------:R1:W-:Y:S04]  /*0f10*/  STG.E desc[UR12][R16.64], R19 ;  /* 0x0000001310007986 */ /* 0x0003e8000c10190c */
[----:B------:R-:W2:Y:S01]  /*0f20*/  LDG.E R4, desc[UR12][R8.64] ;  /* 0x0000000c08047981 */ /* 0x000ea2000c1e1900 */
[----:B0-----:R-:W-:Y:S02]  /*0f30*/  IMAD R13, R15, UR8, RZ ;  /* 0x000000080f0d7c24 */ /* 0x001fe4000f8e02ff */
[----:B------:R-:W-:-:S04]  /*0f40*/  IMAD.WIDE.U32 R10, R14, UR8, R2 ;  /* 0x000000080e0a7c25 */ /* 0x000fc8000f8e0002 */
[----:B------:R-:W-:Y:S01]  /*0f50*/  IMAD R13, R14, UR9, R13 ;  /* 0x000000090e0d7c24 */ /* 0x000fe2000f8e020d */
[----:B------:R-:W-:-:S03]  /*0f60*/  LEA R12, P0, R10, UR18, 0x2 ;  /* 0x000000120a0c7c11 */ /* 0x000fc6000f8010ff */
[----:B------:R-:W-:-:S05]  /*0f70*/  IMAD.IADD R11, R11, 0x1, R13 ;  /* 0x000000010b0b7824 */ /* 0x000fca00078e020d */
        /* <DEDUP_REMOVED lines=11> */
[----:B--2---:R-:W-:-:S05]  /*1030*/  SHF.L.U32 R19, R4, 0x1, RZ ;  /* 0x0000000104137819 */ /* 0x004fca00000006ff */
[----:B------:R1:W-:Y:S04]  /*1040*/  STG.E desc[UR12][R14.64], R19 ;  /* 0x000000130e007986 */ /* 0x0003e8000c10190c */
[----:B------:R-:W2:Y:S01]  /*1050*/  LDG.E R4, desc[UR12][R8.64+0xc] ;  /* 0x00000c0c08047981 */ /* 0x000ea2000c1e1900 */
[----:B0-----:R-:W-:Y:S01]  /*1060*/  IADD3 R12, P0, PT, R14, UR15, RZ ;  /* 0x0000000f0e0c7c10 */ /* 0x001fe2000ff1e0ff */
[----:B------:R-:W-:-:S03]  /*1070*/  UIADD3 UR5, UP0, UPT, UR5, -0x8, URZ ;  /* 0xfffffff805057890 */ /* 0x000fc6000ff1e0ff */
[----:B------:R-:W-:Y:S01]  /*1080*/  IADD3.X R13, PT, PT, R15, UR7, RZ, P0, !PT ;  /* 0x000000070f0d7c10 */ /* 0x000fe200087fe4ff */
[----:B------:R-:W-:Y:S01]  /*1090*/  UIADD3.X UR6, UPT, UPT, UR6, -0x1, URZ, UP0, !UPT ;  /* 0xffffffff06067890 */ /* 0x000fe200087fe4ff */
[----:B------:R-:W-:Y:S01]  /*10a0*/  IADD3 R6, P0, PT, R6, 0x8, RZ ;  /* 0x0000000806067810 */ /* 0x000fe20007f1e0ff */
[----:B------:R-:W-:-:S04]  /*10b0*/  UPLOP3.LUT UP0, UPT, UPT, UPT, UPT, 0x40, 0x4 ;  /* 0x000000000004789c */ /* 0x000fc80003f0e870 */
[----:B------:R-:W-:Y:S02]  /*10c0*/  IMAD.X R7, RZ, RZ, R7, P0 ;  /* 0x000000ffff077224 */ /* 0x000fe400000e0607 */
[----:B--2---:R-:W-:-:S05]  /*10d0*/  IMAD.SHL.U32 R21, R4, 0x2, RZ ;  /* 0x0000000204157824 */ /* 0x004fca00078e00ff */
[----:B------:R1:W-:Y:S02]  /*10e0*/  STG.E desc[UR12][R12.64], R21 ;  /* 0x000000150c007986 */ /* 0x0003e4000c10190c */
.L_x_19:
[----:B------:R-:W-:-:S04]  /*10f0*/  UISETP.NE.U32.AND UP1, UPT, UR5, URZ, UPT ;  /* 0x000000ff0500728c */ /* 0x000fc8000bf25070 */
[----:B------:R-:W-:-:S09]  /*1100*/  UISETP.NE.OR.EX UP0, UPT, UR6, URZ, UP0, UP1 ;  /* 0x000000ff0600728c */ /* 0x000fd20008705710 */
[----:B------:R-:W-:Y:S05]  /*1110*/  BRA.U !UP0, `(.L_x_15) ;  /* 0x0000000108a07547 */ /* 0x000fea000b800000 */
.L_x_16:
[----:B------:R-:W0:Y:S01]  /*1120*/  LDCU.128 UR16, c[0x0][0x380] ;  /* 0x00007000ff1077ac */ /* 0x000e220008000c00 */
[----:B------:R-:W-:Y:S02]  /*1130*/  USHF.L.U64.HI UR7, UR8, 0x2, UR9 ;  /* 0x0000000208077899 */ /* 0x000fe40008010209 */
[----:B------:R-:W-:-:S12]  /*1140*/  USHF.L.U32 UR15, UR8, 0x2, URZ ;  /* 0x00000002080f7899 */ /* 0x000fd800080006ff */
.L_x_20:
[----:B------:R-:W-:Y:S02]  /*1150*/  IMAD R9, R3, UR10, RZ ;  /* 0x0000000a03097c24 */ /* 0x000fe4000f8e02ff */
[----:B-123--:R-:W-:-:S04]  /*1160*/  IMAD.WIDE.U32 R10, R2, UR10, R6 ;  /* 0x0000000a020a7c25 */ /* 0x00efc8000f8e0006 */
[----:B------:R-:W-:Y:S01]  /*1170*/  IMAD R9, R2, UR11, R9 ;  /* 0x0000000b02097c24 */ /* 0x000fe2000f8e0209 */
[----:B0-----:R-:W-:-:S03]  /*1180*/  LEA R8, P0, R10, UR16, 0x2 ;  /* 0x000000100a087c11 */ /* 0x001fc6000f8010ff */
[----:B------:R-:W-:-:S05]  /*1190*/  IMAD.IADD R9, R11, 0x1, R9 ;  /* 0x000000010b097824 */ /* 0x000fca00078e0209 */
[----:B------:R-:W-:-:S05]  /*11a0*/  LEA.HI.X R9, R10, UR17, R9, 0x2, P0 ;  /* 0x000000110a097c11 */ /* 0x000fca00080f1409 */
[----:B------:R-:W2:Y:S01]  /*11b0*/  LDG.E R4, desc[UR12][R8.64] ;  /* 0x0000000c08047981 */ /* 0x000ea2000c1e1900 */
        /* <DEDUP_REMOVED lines=19> */
[----:B0-----:R-:W-:Y:S01]  /*12f0*/  IADD3 R12, P0, PT, R14, UR15, RZ ;  /* 0x0000000f0e0c7c10 */ /* 0x001fe2000ff1e0ff */
[----:B------:R-:W-:-:S03]  /*1300*/  UIADD3 UR5, UP0, UPT, UR5, -0x4, URZ ;  /* 0xfffffffc05057890 */ /* 0x000fc6000ff1e0ff */
[----:B------:R-:W-:Y:S01]  /*1310*/  IADD3.X R13, PT, PT, R15, UR7, RZ, P0, !PT ;  /* 0x000000070f0d7c10 */ /* 0x000fe200087fe4ff */
[----:B------:R-:W-:Y:S01]  /*1320*/  UIADD3.X UR6, UPT, UPT, UR6, -0x1, URZ, UP0, !UPT ;  /* 0xffffffff06067890 */ /* 0x000fe200087fe4ff */
[----:B------:R-:W-:Y:S01]  /*1330*/  IADD3 R6, P0, PT, R6, 0x4, RZ ;  /* 0x0000000406067810 */ /* 0x000fe20007f1e0ff */
[----:B------:R-:W-:-:S04]  /*1340*/  UISETP.NE.U32.AND UP0, UPT, UR5, URZ, UPT ;  /* 0x000000ff0500728c */ /* 0x000fc8000bf05070 */
[----:B------:R-:W-:Y:S01]  /*1350*/  UISETP.NE.AND.EX UP0, UPT, UR6, URZ, UPT, UP0 ;  /* 0x000000ff0600728c */ /* 0x000fe2000bf05300 */
[----:B------:R-:W-:Y:S01]  /*1360*/  IMAD.X R7, RZ, RZ, R7, P0 ;  /* 0x000000ffff077224 */ /* 0x000fe200000e0607 */
[----:B--2---:R-:W-:-:S05]  /*1370*/  SHF.L.U32 R17, R4, 0x1, RZ ;  /* 0x0000000104117819 */ /* 0x004fca00000006ff */
[----:B------:R3:W-:Y:S02]  /*1380*/  STG.E desc[UR12][R12.64], R17 ;  /* 0x000000110c007986 */ /* 0x0007e4000c10190c */
[----:B------:R-:W-:Y:S05]  /*1390*/  BRA.U UP0, `(.L_x_20) ;  /* 0xfffffffd006c7547 */ /* 0x000fea000b83ffff */
.L_x_15:
[----:B------:R-:W-:Y:S01]  /*13a0*/  ISETP.NE.U32.AND P0, PT, RZ, UR14, PT ;  /* 0x0000000eff007c0c */ /* 0x000fe2000bf05070 */
[----:B------:R-:W0:Y:S03]  /*13b0*/  LDCU.128 UR20, c[0x0][0x380] ;  /* 0x00007000ff1477ac */ /* 0x000e260008000c00 */
[----:B------:R-:W-:-:S13]  /*13c0*/  ISETP.NE.AND.EX P0, PT, RZ, UR4, PT, P0 ;  /* 0x00000004ff007c0c */ /* 0x000fda000bf05300 */
[----:B0-----:R-:W-:Y:S05]  /*13d0*/  @!P0 EXIT ;  /* 0x000000000000894d */ /* 0x001fea0003800000 */
.L_x_21:
[----:B------:R-:W-:Y:S02]  /*13e0*/  IMAD R9, R3, UR10, RZ ;  /* 0x0000000a03097c24 */ /* 0x000fe4000f8e02ff */
[----:B------:R-:W-:Y:S02]  /*13f0*/  IMAD.MOV.U32 R4, RZ, RZ, R0 ;  /* 0x000000ffff047224 */ /* 0x000fe400078e0000 */
[C---:B------:R-:W-:Y:S02]  /*1400*/  IMAD R9, R2.reuse, UR11, R9 ;  /* 0x0000000b02097c24 */ /* 0x040fe4000f8e0209 */
[----:B0-----:R-:W-:-:S04]  /*1410*/  IMAD.WIDE.U32 R6, R2, UR10, R4 ;  /* 0x0000000a02067c25 */ /* 0x001fc8000f8e0004 */
[----:B------:R-:W-:Y:S01]  /*1420*/  IMAD.IADD R7, R9, 0x1, R7 ;  /* 0x0000000109077824 */ /* 0x000fe200078e0207 */
[----:B------:R-:W-:-:S04]  /*1430*/  LEA R8, P0, R6, UR20, 0x2 ;  /* 0x0000001406087c11 */ /* 0x000fc8000f8010ff */
[----:B------:R-:W-:-:S05]  /*1440*/  LEA.HI.X R9, R6, UR21, R7, 0x2, P0 ;  /* 0x0000001506097c11 */ /* 0x000fca00080f1407 */
[----:B------:R-:W4:Y:S01]  /*1450*/  LDG.E R8, desc[UR12][R8.64] ;  /* 0x0000000c08087981 */ /* 0x000f22000c1e1900 */
[----:B------:R-:W-:Y:S01]  /*1460*/  MOV R6, R2 ;  /* 0x0000000200067202 */ /* 0x000fe20000000f00 */
[----:B-123--:R-:W-:Y:S01]  /*1470*/  IMAD R11, R5, UR8, RZ ;  /* 0x00000008050b7c24 */ /* 0x00efe2000f8e02ff */
        /* <DEDUP_REMOVED lines=12> */
[----:B----4-:R-:W-:-:S05]  /*1540*/  IMAD.SHL.U32 R7, R8, 0x2, RZ ;  /* 0x0000000208077824 */ /* 0x010fca00078e00ff */
[----:B------:R0:W-:Y:S01]  /*1550*/  STG.E desc[UR12][R10.64], R7 ;  /* 0x000000070a007986 */ /* 0x0001e2000c10190c */
[----:B------:R-:W-:Y:S05]  /*1560*/  BRA.U UP0, `(.L_x_21) ;  /* 0xfffffffd009c7547 */ /* 0x000fea000b83ffff */
[----:B------:R-:W-:Y:S05]  /*1570*/  EXIT ;  /* 0x000000000000794d */ /* 0x000fea0003800000 */
        .weak           $__internal_2_$__cuda_sm20_div_u64
        .type           $__internal_2_$__cuda_sm20_div_u64,@function
        .size           $__internal_2_$__cuda_sm20_div_u64,(.L_x_25 - $__internal_2_$__cuda_sm20_div_u64)
$__internal_2_$__cuda_sm20_div_u64:
        /* <DEDUP_REMOVED lines=66> */
[----:B------:R-:W-:Y:S06]  /*19a0*/  RET.REL.NODEC R4 `(_Z21per_row_column_kernelPjS_yy) ;  /* 0xffffffe404947950 */ /* 0x000fec0003c3ffff */
.L_x_22:
        /* <DEDUP_REMOVED lines=13> */
.L_x_25:


//--------------------- .nv.shared.reserved.0     --------------------------
	.section	.nv.shared.reserved.0,"aw",@nobits
	.weak		__nv_reservedSMEM_offset_0_alias
	.size		__nv_reservedSMEM_offset_0_alias, 0, 64
	.other		__nv_reservedSMEM_offset_0_alias,@"STO_CUDA_RESERVED_SHARED STV_DEFAULT"
__nv_reservedSMEM_offset_0_alias:
	.zero		0
	.zero		64


//--------------------- .nv.constant0._Z18per_element_kernelPjS_yy --------------------------
	.section	.nv.constant0._Z18per_element_kernelPjS_yy,"a",@progbits
	.sectionflags	@""
	.align	4
.nv.constant0._Z18per_element_kernelPjS_yy:
	.zero		928


//--------------------- .nv.constant0._Z21per_column_row_kernelPjS_yy --------------------------
	.section	.nv.constant0._Z21per_column_row_kernelPjS_yy,"a",@progbits
	.sectionflags	@""
	.align	4
.nv.constant0._Z21per_column_row_kernelPjS_yy:
	.zero		928


//--------------------- .nv.constant0._Z21per_row_column_kernelPjS_yy --------------------------
	.section	.nv.constant0._Z21per_row_column_kernelPjS_yy,"a",@progbits
	.sectionflags	@""
	.align	4
.nv.constant0._Z21per_row_column_kernelPjS_yy:
	.zero		928


//--------------------- SYMBOLS --------------------------

	.type		.nv.reservedSmem.offset0,@object
	.size		.nv.reservedSmem.offset0,0x4
